//
// Generated by NVIDIA NVVM Compiler
//
// Compiler Build ID: CL-36424714
// Cuda compilation tools, release 13.0, V13.0.88
// Based on NVVM 20.0.0
//

.version 9.0
.target sm_100
.address_size 64

	// .globl	_Z7kernel3PfPs
.global .align 4 .b8 dev_ele_coord_x[8192];
.global .align 4 .b8 dev_ele_coord_y[8192];
.global .align 4 .b8 dev_filter_data[256];
// _ZZ6kerneliPfPiS_iE11cache_image has been demoted
// _ZZ6kerneliPfPiS_iE11cache_point has been demoted
// _ZZ9calc_funciPfPiS_iE11cache_image has been demoted
// _ZZ9calc_funciPfPiS_iE11cache_point has been demoted

.visible .entry _Z7kernel3PfPs(
	.param .u64 .ptr .align 1 _Z7kernel3PfPs_param_0,
	.param .u64 .ptr .align 1 _Z7kernel3PfPs_param_1
)
{
	.local .align 8 .b8 	__local_depot0[22504];
	.reg .b64 	%SP;
	.reg .b64 	%SPL;
	.reg .pred 	%p<14>;
	.reg .b16 	%rs<33>;
	.reg .b32 	%r<76>;
	.reg .b32 	%f<116>;
	.reg .b64 	%rd<101>;

	mov.u64 	%SPL, __local_depot0;
	ld.param.u64 	%rd11, [_Z7kernel3PfPs_param_0];
	ld.param.u64 	%rd12, [_Z7kernel3PfPs_param_1];
	add.u64 	%rd1, %SPL, 0;
	add.u64 	%rd100, %SPL, 7504;
	mov.u32 	%r20, %ntid.x;
	mov.u32 	%r21, %ctaid.x;
	mov.u32 	%r22, %tid.x;
	mad.lo.s32 	%r74, %r20, %r21, %r22;
	mov.u32 	%r23, %nctaid.x;
	mul.lo.s32 	%r24, %r23, %r20;
	setp.ge.u32 	%p1, %r74, %r24;
	@%p1 bra 	$L__BB0_20;
	mov.b64 	%rd99, 0;
$L__BB0_2:
	shl.b64 	%rd16, %rd99, 2;
	add.s64 	%rd17, %rd100, %rd16;
	mov.b32 	%r25, 0;
	st.local.u32 	[%rd17], %r25;
	add.s64 	%rd4, %rd99, 1;
	setp.lt.u64 	%p2, %rd99, 3749;
	mov.u64 	%rd99, %rd4;
	@%p2 bra 	$L__BB0_2;
	cvta.to.global.u64 	%rd5, %rd12;
	mov.b32 	%r69, 0;
	mov.u64 	%rd89, dev_filter_data;
$L__BB0_4:
	min.u32 	%r28, %r69, 63;
	add.s32 	%r3, %r28, 1;
	and.b32  	%r4, %r3, 7;
	and.b32  	%r5, %r3, 15;
	shl.b32 	%r29, %r69, 11;
	add.s32 	%r30, %r29, %r74;
	mul.wide.s32 	%rd18, %r30, 2;
	add.s64 	%rd19, %rd5, %rd18;
	ld.global.u16 	%rs1, [%rd19];
	mul.wide.u32 	%rd20, %r69, 2;
	add.s64 	%rd21, %rd1, %rd20;
	st.local.u16 	[%rd21], %rs1;
	mul.wide.u32 	%rd22, %r69, 4;
	add.s64 	%rd6, %rd100, %rd22;
	ld.local.f32 	%f115, [%rd6];
	setp.lt.u32 	%p3, %r69, 15;
	mov.b32 	%r72, 0;
	@%p3 bra 	$L__BB0_7;
	and.b32  	%r72, %r3, 112;
	mov.b32 	%r70, 0;
$L__BB0_6:
	.pragma "nounroll";
	mul.wide.u32 	%rd23, %r70, 4;
	add.s64 	%rd25, %rd89, %rd23;
	ld.global.f32 	%f17, [%rd25];
	sub.s32 	%r32, %r69, %r70;
	mul.wide.u32 	%rd26, %r32, 2;
	add.s64 	%rd27, %rd1, %rd26;
	ld.local.u16 	%rs2, [%rd27];
	cvt.rn.f32.s16 	%f18, %rs2;
	fma.rn.f32 	%f19, %f17, %f18, %f115;
	not.b32 	%r33, %r70;
	ld.global.f32 	%f20, [%rd25+4];
	add.s32 	%r34, %r69, %r33;
	mul.wide.u32 	%rd28, %r34, 2;
	add.s64 	%rd29, %rd1, %rd28;
	ld.local.u16 	%rs3, [%rd29];
	cvt.rn.f32.s16 	%f21, %rs3;
	fma.rn.f32 	%f22, %f20, %f21, %f19;
	ld.global.f32 	%f23, [%rd25+8];
	add.s32 	%r35, %r32, -2;
	mul.wide.u32 	%rd30, %r35, 2;
	add.s64 	%rd31, %rd1, %rd30;
	ld.local.u16 	%rs4, [%rd31];
	cvt.rn.f32.s16 	%f24, %rs4;
	fma.rn.f32 	%f25, %f23, %f24, %f22;
	ld.global.f32 	%f26, [%rd25+12];
	add.s32 	%r36, %r32, -3;
	mul.wide.u32 	%rd32, %r36, 2;
	add.s64 	%rd33, %rd1, %rd32;
	ld.local.u16 	%rs5, [%rd33];
	cvt.rn.f32.s16 	%f27, %rs5;
	fma.rn.f32 	%f28, %f26, %f27, %f25;
	ld.global.f32 	%f29, [%rd25+16];
	add.s32 	%r37, %r32, -4;
	mul.wide.u32 	%rd34, %r37, 2;
	add.s64 	%rd35, %rd1, %rd34;
	ld.local.u16 	%rs6, [%rd35];
	cvt.rn.f32.s16 	%f30, %rs6;
	fma.rn.f32 	%f31, %f29, %f30, %f28;
	ld.global.f32 	%f32, [%rd25+20];
	add.s32 	%r38, %r32, -5;
	mul.wide.u32 	%rd36, %r38, 2;
	add.s64 	%rd37, %rd1, %rd36;
	ld.local.u16 	%rs7, [%rd37];
	cvt.rn.f32.s16 	%f33, %rs7;
	fma.rn.f32 	%f34, %f32, %f33, %f31;
	ld.global.f32 	%f35, [%rd25+24];
	add.s32 	%r39, %r32, -6;
	mul.wide.u32 	%rd38, %r39, 2;
	add.s64 	%rd39, %rd1, %rd38;
	ld.local.u16 	%rs8, [%rd39];
	cvt.rn.f32.s16 	%f36, %rs8;
	fma.rn.f32 	%f37, %f35, %f36, %f34;
	ld.global.f32 	%f38, [%rd25+28];
	add.s32 	%r40, %r32, -7;
	mul.wide.u32 	%rd40, %r40, 2;
	add.s64 	%rd41, %rd1, %rd40;
	ld.local.u16 	%rs9, [%rd41];
	cvt.rn.f32.s16 	%f39, %rs9;
	fma.rn.f32 	%f40, %f38, %f39, %f37;
	ld.global.f32 	%f41, [%rd25+32];
	add.s32 	%r41, %r32, -8;
	mul.wide.u32 	%rd42, %r41, 2;
	add.s64 	%rd43, %rd1, %rd42;
	ld.local.u16 	%rs10, [%rd43];
	cvt.rn.f32.s16 	%f42, %rs10;
	fma.rn.f32 	%f43, %f41, %f42, %f40;
	ld.global.f32 	%f44, [%rd25+36];
	add.s32 	%r42, %r32, -9;
	mul.wide.u32 	%rd44, %r42, 2;
	add.s64 	%rd45, %rd1, %rd44;
	ld.local.u16 	%rs11, [%rd45];
	cvt.rn.f32.s16 	%f45, %rs11;
	fma.rn.f32 	%f46, %f44, %f45, %f43;
	ld.global.f32 	%f47, [%rd25+40];
	add.s32 	%r43, %r32, -10;
	mul.wide.u32 	%rd46, %r43, 2;
	add.s64 	%rd47, %rd1, %rd46;
	ld.local.u16 	%rs12, [%rd47];
	cvt.rn.f32.s16 	%f48, %rs12;
	fma.rn.f32 	%f49, %f47, %f48, %f46;
	ld.global.f32 	%f50, [%rd25+44];
	add.s32 	%r44, %r32, -11;
	mul.wide.u32 	%rd48, %r44, 2;
	add.s64 	%rd49, %rd1, %rd48;
	ld.local.u16 	%rs13, [%rd49];
	cvt.rn.f32.s16 	%f51, %rs13;
	fma.rn.f32 	%f52, %f50, %f51, %f49;
	ld.global.f32 	%f53, [%rd25+48];
	add.s32 	%r45, %r32, -12;
	mul.wide.u32 	%rd50, %r45, 2;
	add.s64 	%rd51, %rd1, %rd50;
	ld.local.u16 	%rs14, [%rd51];
	cvt.rn.f32.s16 	%f54, %rs14;
	fma.rn.f32 	%f55, %f53, %f54, %f52;
	ld.global.f32 	%f56, [%rd25+52];
	add.s32 	%r46, %r32, -13;
	mul.wide.u32 	%rd52, %r46, 2;
	add.s64 	%rd53, %rd1, %rd52;
	ld.local.u16 	%rs15, [%rd53];
	cvt.rn.f32.s16 	%f57, %rs15;
	fma.rn.f32 	%f58, %f56, %f57, %f55;
	ld.global.f32 	%f59, [%rd25+56];
	add.s32 	%r47, %r32, -14;
	mul.wide.u32 	%rd54, %r47, 2;
	add.s64 	%rd55, %rd1, %rd54;
	ld.local.u16 	%rs16, [%rd55];
	cvt.rn.f32.s16 	%f60, %rs16;
	fma.rn.f32 	%f61, %f59, %f60, %f58;
	ld.global.f32 	%f62, [%rd25+60];
	add.s32 	%r48, %r32, -15;
	mul.wide.u32 	%rd56, %r48, 2;
	add.s64 	%rd57, %rd1, %rd56;
	ld.local.u16 	%rs17, [%rd57];
	cvt.rn.f32.s16 	%f63, %rs17;
	fma.rn.f32 	%f115, %f62, %f63, %f61;
	add.s32 	%r70, %r70, 16;
	setp.ne.s32 	%p4, %r70, %r72;
	@%p4 bra 	$L__BB0_6;
$L__BB0_7:
	setp.eq.s32 	%p5, %r5, 0;
	@%p5 bra 	$L__BB0_17;
	setp.lt.u32 	%p6, %r5, 8;
	@%p6 bra 	$L__BB0_10;
	mul.wide.u32 	%rd58, %r72, 4;
	add.s64 	%rd60, %rd89, %rd58;
	ld.global.f32 	%f65, [%rd60];
	sub.s32 	%r49, %r69, %r72;
	mul.wide.u32 	%rd61, %r49, 2;
	add.s64 	%rd62, %rd1, %rd61;
	ld.local.u16 	%rs18, [%rd62];
	cvt.rn.f32.s16 	%f66, %rs18;
	fma.rn.f32 	%f67, %f65, %f66, %f115;
	not.b32 	%r50, %r72;
	ld.global.f32 	%f68, [%rd60+4];
	add.s32 	%r51, %r69, %r50;
	mul.wide.u32 	%rd63, %r51, 2;
	add.s64 	%rd64, %rd1, %rd63;
	ld.local.u16 	%rs19, [%rd64];
	cvt.rn.f32.s16 	%f69, %rs19;
	fma.rn.f32 	%f70, %f68, %f69, %f67;
	ld.global.f32 	%f71, [%rd60+8];
	add.s32 	%r52, %r49, -2;
	mul.wide.u32 	%rd65, %r52, 2;
	add.s64 	%rd66, %rd1, %rd65;
	ld.local.u16 	%rs20, [%rd66];
	cvt.rn.f32.s16 	%f72, %rs20;
	fma.rn.f32 	%f73, %f71, %f72, %f70;
	ld.global.f32 	%f74, [%rd60+12];
	add.s32 	%r53, %r49, -3;
	mul.wide.u32 	%rd67, %r53, 2;
	add.s64 	%rd68, %rd1, %rd67;
	ld.local.u16 	%rs21, [%rd68];
	cvt.rn.f32.s16 	%f75, %rs21;
	fma.rn.f32 	%f76, %f74, %f75, %f73;
	ld.global.f32 	%f77, [%rd60+16];
	add.s32 	%r54, %r49, -4;
	mul.wide.u32 	%rd69, %r54, 2;
	add.s64 	%rd70, %rd1, %rd69;
	ld.local.u16 	%rs22, [%rd70];
	cvt.rn.f32.s16 	%f78, %rs22;
	fma.rn.f32 	%f79, %f77, %f78, %f76;
	ld.global.f32 	%f80, [%rd60+20];
	add.s32 	%r55, %r49, -5;
	mul.wide.u32 	%rd71, %r55, 2;
	add.s64 	%rd72, %rd1, %rd71;
	ld.local.u16 	%rs23, [%rd72];
	cvt.rn.f32.s16 	%f81, %rs23;
	fma.rn.f32 	%f82, %f80, %f81, %f79;
	ld.global.f32 	%f83, [%rd60+24];
	add.s32 	%r56, %r49, -6;
	mul.wide.u32 	%rd73, %r56, 2;
	add.s64 	%rd74, %rd1, %rd73;
	ld.local.u16 	%rs24, [%rd74];
	cvt.rn.f32.s16 	%f84, %rs24;
	fma.rn.f32 	%f85, %f83, %f84, %f82;
	ld.global.f32 	%f86, [%rd60+28];
	add.s32 	%r57, %r49, -7;
	mul.wide.u32 	%rd75, %r57, 2;
	add.s64 	%rd76, %rd1, %rd75;
	ld.local.u16 	%rs25, [%rd76];
	cvt.rn.f32.s16 	%f87, %rs25;
	fma.rn.f32 	%f115, %f86, %f87, %f85;
	add.s32 	%r72, %r72, 8;
$L__BB0_10:
	setp.eq.s32 	%p7, %r4, 0;
	@%p7 bra 	$L__BB0_17;
	and.b32  	%r12, %r3, 3;
	setp.lt.u32 	%p8, %r4, 4;
	@%p8 bra 	$L__BB0_13;
	mul.wide.u32 	%rd77, %r72, 4;
	add.s64 	%rd79, %rd89, %rd77;
	ld.global.f32 	%f89, [%rd79];
	sub.s32 	%r58, %r69, %r72;
	mul.wide.u32 	%rd80, %r58, 2;
	add.s64 	%rd81, %rd1, %rd80;
	ld.local.u16 	%rs26, [%rd81];
	cvt.rn.f32.s16 	%f90, %rs26;
	fma.rn.f32 	%f91, %f89, %f90, %f115;
	not.b32 	%r59, %r72;
	ld.global.f32 	%f92, [%rd79+4];
	add.s32 	%r60, %r69, %r59;
	mul.wide.u32 	%rd82, %r60, 2;
	add.s64 	%rd83, %rd1, %rd82;
	ld.local.u16 	%rs27, [%rd83];
	cvt.rn.f32.s16 	%f93, %rs27;
	fma.rn.f32 	%f94, %f92, %f93, %f91;
	ld.global.f32 	%f95, [%rd79+8];
	add.s32 	%r61, %r58, -2;
	mul.wide.u32 	%rd84, %r61, 2;
	add.s64 	%rd85, %rd1, %rd84;
	ld.local.u16 	%rs28, [%rd85];
	cvt.rn.f32.s16 	%f96, %rs28;
	fma.rn.f32 	%f97, %f95, %f96, %f94;
	ld.global.f32 	%f98, [%rd79+12];
	add.s32 	%r62, %r58, -3;
	mul.wide.u32 	%rd86, %r62, 2;
	add.s64 	%rd87, %rd1, %rd86;
	ld.local.u16 	%rs29, [%rd87];
	cvt.rn.f32.s16 	%f99, %rs29;
	fma.rn.f32 	%f115, %f98, %f99, %f97;
	add.s32 	%r72, %r72, 4;
$L__BB0_13:
	setp.eq.s32 	%p9, %r12, 0;
	@%p9 bra 	$L__BB0_17;
	mul.wide.u32 	%rd88, %r72, 4;
	add.s64 	%rd7, %rd89, %rd88;
	ld.global.f32 	%f100, [%rd7];
	sub.s32 	%r63, %r69, %r72;
	mul.wide.u32 	%rd90, %r63, 2;
	add.s64 	%rd91, %rd1, %rd90;
	ld.local.u16 	%rs30, [%rd91];
	cvt.rn.f32.s16 	%f101, %rs30;
	fma.rn.f32 	%f115, %f100, %f101, %f115;
	setp.eq.s32 	%p10, %r12, 1;
	@%p10 bra 	$L__BB0_17;
	not.b32 	%r64, %r72;
	ld.global.f32 	%f102, [%rd7+4];
	add.s32 	%r65, %r69, %r64;
	mul.wide.u32 	%rd92, %r65, 2;
	add.s64 	%rd93, %rd1, %rd92;
	ld.local.u16 	%rs31, [%rd93];
	cvt.rn.f32.s16 	%f103, %rs31;
	fma.rn.f32 	%f115, %f102, %f103, %f115;
	setp.eq.s32 	%p11, %r12, 2;
	@%p11 bra 	$L__BB0_17;
	ld.global.f32 	%f104, [%rd7+8];
	add.s32 	%r67, %r63, -2;
	mul.wide.u32 	%rd94, %r67, 2;
	add.s64 	%rd95, %rd1, %rd94;
	ld.local.u16 	%rs32, [%rd95];
	cvt.rn.f32.s16 	%f105, %rs32;
	fma.rn.f32 	%f115, %f104, %f105, %f115;
$L__BB0_17:
	st.local.f32 	[%rd6], %f115;
	add.s32 	%r69, %r69, 1;
	setp.ne.s32 	%p12, %r69, 3750;
	@%p12 bra 	$L__BB0_4;
	cvta.to.global.u64 	%rd96, %rd11;
	add.s64 	%rd8, %rd96, 8192;
	mov.b32 	%r75, 0;
$L__BB0_19:
	mul.wide.s32 	%rd97, %r74, 4;
	add.s64 	%rd98, %rd8, %rd97;
	ld.local.v2.f32 	{%f106, %f107}, [%rd100];
	st.global.f32 	[%rd98+-8192], %f106;
	st.global.f32 	[%rd98], %f107;
	add.s32 	%r75, %r75, 2;
	add.s32 	%r74, %r74, 4096;
	add.s64 	%rd100, %rd100, 8;
	setp.ne.s32 	%p13, %r75, 3750;
	@%p13 bra 	$L__BB0_19;
$L__BB0_20:
	ret;

}
	// .globl	_Z11filter_funcPfPs
.visible .entry _Z11filter_funcPfPs(
	.param .u64 .ptr .align 1 _Z11filter_funcPfPs_param_0,
	.param .u64 .ptr .align 1 _Z11filter_funcPfPs_param_1
)
{
	.reg .pred 	%p<7>;
	.reg .b16 	%rs<8>;
	.reg .b32 	%r<33>;
	.reg .b32 	%f<27>;
	.reg .b64 	%rd<19>;

	ld.param.u64 	%rd8, [_Z11filter_funcPfPs_param_0];
	ld.param.u64 	%rd9, [_Z11filter_funcPfPs_param_1];
	cvta.to.global.u64 	%rd1, %rd8;
	cvta.to.global.u64 	%rd2, %rd9;
	mov.u32 	%r15, %ntid.x;
	mov.u32 	%r16, %ctaid.x;
	mov.u32 	%r17, %tid.x;
	mad.lo.s32 	%r18, %r15, %r16, %r17;
	shr.s32 	%r19, %r18, 31;
	shr.u32 	%r20, %r19, 21;
	add.s32 	%r21, %r18, %r20;
	shr.u32 	%r22, %r21, 11;
	mad.lo.s32 	%r1, %r22, 7677952, %r18;
	mov.b32 	%r29, 0;
	mov.u64 	%rd16, dev_filter_data;
	add.s64 	%rd11, %rd16, 8;
$L__BB1_1:
	min.u32 	%r24, %r29, 63;
	add.s32 	%r3, %r24, 1;
	shl.b32 	%r25, %r29, 11;
	add.s32 	%r30, %r1, %r25;
	mul.wide.s32 	%rd10, %r30, 4;
	add.s64 	%rd3, %rd1, %rd10;
	ld.global.f32 	%f26, [%rd3];
	and.b32  	%r5, %r3, 3;
	setp.lt.u32 	%p1, %r29, 3;
	mov.b32 	%r32, 0;
	@%p1 bra 	$L__BB1_4;
	and.b32  	%r32, %r3, 124;
	neg.s32 	%r31, %r32;
	mov.u64 	%rd18, %rd11;
$L__BB1_3:
	ld.global.f32 	%f7, [%rd18+-8];
	mul.wide.s32 	%rd13, %r30, 2;
	add.s64 	%rd14, %rd2, %rd13;
	ld.global.u16 	%rs1, [%rd14];
	cvt.rn.f32.s16 	%f8, %rs1;
	fma.rn.f32 	%f9, %f7, %f8, %f26;
	st.global.f32 	[%rd3], %f9;
	ld.global.f32 	%f10, [%rd18+-4];
	ld.global.u16 	%rs2, [%rd14+-4096];
	cvt.rn.f32.s16 	%f11, %rs2;
	fma.rn.f32 	%f12, %f10, %f11, %f9;
	st.global.f32 	[%rd3], %f12;
	ld.global.f32 	%f13, [%rd18];
	ld.global.u16 	%rs3, [%rd14+-8192];
	cvt.rn.f32.s16 	%f14, %rs3;
	fma.rn.f32 	%f15, %f13, %f14, %f12;
	st.global.f32 	[%rd3], %f15;
	ld.global.f32 	%f16, [%rd18+4];
	ld.global.u16 	%rs4, [%rd14+-12288];
	cvt.rn.f32.s16 	%f17, %rs4;
	fma.rn.f32 	%f26, %f16, %f17, %f15;
	st.global.f32 	[%rd3], %f26;
	add.s32 	%r31, %r31, 4;
	add.s32 	%r30, %r30, -8192;
	add.s64 	%rd18, %rd18, 16;
	setp.ne.s32 	%p2, %r31, 0;
	@%p2 bra 	$L__BB1_3;
$L__BB1_4:
	setp.eq.s32 	%p3, %r5, 0;
	@%p3 bra 	$L__BB1_8;
	mul.wide.u32 	%rd15, %r32, 4;
	add.s64 	%rd6, %rd16, %rd15;
	ld.global.f32 	%f18, [%rd6];
	sub.s32 	%r26, %r29, %r32;
	shl.b32 	%r27, %r26, 11;
	add.s32 	%r28, %r1, %r27;
	mul.wide.s32 	%rd17, %r28, 2;
	add.s64 	%rd7, %rd2, %rd17;
	ld.global.u16 	%rs5, [%rd7];
	cvt.rn.f32.s16 	%f19, %rs5;
	fma.rn.f32 	%f5, %f18, %f19, %f26;
	st.global.f32 	[%rd3], %f5;
	setp.eq.s32 	%p4, %r5, 1;
	@%p4 bra 	$L__BB1_8;
	ld.global.f32 	%f20, [%rd6+4];
	ld.global.u16 	%rs6, [%rd7+-4096];
	cvt.rn.f32.s16 	%f21, %rs6;
	fma.rn.f32 	%f6, %f20, %f21, %f5;
	st.global.f32 	[%rd3], %f6;
	setp.eq.s32 	%p5, %r5, 2;
	@%p5 bra 	$L__BB1_8;
	ld.global.f32 	%f22, [%rd6+8];
	ld.global.u16 	%rs7, [%rd7+-8192];
	cvt.rn.f32.s16 	%f23, %rs7;
	fma.rn.f32 	%f24, %f22, %f23, %f6;
	st.global.f32 	[%rd3], %f24;
$L__BB1_8:
	add.s32 	%r29, %r29, 1;
	setp.ne.s32 	%p6, %r29, 3750;
	@%p6 bra 	$L__BB1_1;
	ret;

}
	// .globl	_Z6kerneliPfPiS_i
.visible .entry _Z6kerneliPfPiS_i(
	.param .u32 _Z6kerneliPfPiS_i_param_0,
	.param .u64 .ptr .align 1 _Z6kerneliPfPiS_i_param_1,
	.param .u64 .ptr .align 1 _Z6kerneliPfPiS_i_param_2,
	.param .u64 .ptr .align 1 _Z6kerneliPfPiS_i_param_3,
	.param .u32 _Z6kerneliPfPiS_i_param_4
)
{
	.reg .pred 	%p<22>;
	.reg .b32 	%r<69>;
	.reg .b32 	%f<83>;
	.reg .b64 	%rd<20>;
	.reg .b64 	%fd<6>;
	// demoted variable
	.shared .align 4 .b8 _ZZ6kerneliPfPiS_iE11cache_image[2048];
	// demoted variable
	.shared .align 4 .b8 _ZZ6kerneliPfPiS_iE11cache_point[2048];
	ld.param.u32 	%r63, [_Z6kerneliPfPiS_i_param_0];
	ld.param.u64 	%rd2, [_Z6kerneliPfPiS_i_param_1];
	ld.param.u64 	%rd3, [_Z6kerneliPfPiS_i_param_2];
	ld.param.u64 	%rd4, [_Z6kerneliPfPiS_i_param_3];
	ld.param.u32 	%r24, [_Z6kerneliPfPiS_i_param_4];
	mov.u32 	%r1, %ctaid.y;
	mov.u32 	%r2, %ctaid.x;
	mov.u32 	%r3, %tid.x;
	or.b32  	%r25, %r1, %r2;
	and.b32  	%r26, %r25, 2147481600;
	setp.ne.s32 	%p1, %r26, 0;
	setp.gt.u32 	%p2, %r3, 511;
	or.pred  	%p3, %p2, %p1;
	@%p3 bra 	$L__BB2_18;
	cvt.rn.f32.u32 	%f12, %r2;
	fma.rn.f32 	%f1, %f12, 0f38CCE66A, 0fBDCCCCCD;
	cvt.rn.f32.u32 	%f13, %r1;
	fma.rn.f32 	%f2, %f13, 0f38CCE66A, 0fBDCCCCCD;
	setp.lt.s32 	%p4, %r24, 1;
	mov.b32 	%r66, 0;
	mov.f32 	%f81, 0f00000000;
	@%p4 bra 	$L__BB2_12;
	add.s32 	%r4, %r3, 1792;
	mul.f32 	%f15, %f1, %f1;
	fma.rn.f32 	%f16, %f2, %f2, %f15;
	sqrt.rn.f32 	%f17, %f16;
	mul.f32 	%f3, %f17, %f17;
	neg.s32 	%r62, %r24;
	cvta.to.global.u64 	%rd1, %rd4;
	mov.f32 	%f81, 0f00000000;
	mov.b32 	%r64, 0;
	mov.u64 	%rd6, dev_ele_coord_x;
	mov.u64 	%rd8, dev_ele_coord_y;
	mov.u32 	%r66, %r64;
$L__BB2_3:
	add.s32 	%r63, %r63, %r64;
	add.s32 	%r29, %r4, %r63;
	shr.s32 	%r30, %r29, 31;
	shr.u32 	%r31, %r30, 21;
	add.s32 	%r32, %r29, %r31;
	and.b32  	%r33, %r32, -2048;
	sub.s32 	%r11, %r29, %r33;
	mul.wide.s32 	%rd5, %r63, 4;
	add.s64 	%rd7, %rd6, %rd5;
	ld.global.f32 	%f18, [%rd7];
	sub.f32 	%f19, %f18, %f2;
	add.s64 	%rd9, %rd8, %rd5;
	ld.global.f32 	%f20, [%rd9];
	sub.f32 	%f21, %f1, %f20;
	mul.f32 	%f22, %f21, %f21;
	fma.rn.f32 	%f23, %f19, %f19, %f22;
	sqrt.rn.f32 	%f5, %f23;
	mul.wide.s32 	%rd10, %r11, 4;
	add.s64 	%rd11, %rd6, %rd10;
	ld.global.f32 	%f24, [%rd11];
	sub.f32 	%f25, %f24, %f2;
	add.s64 	%rd12, %rd8, %rd10;
	ld.global.f32 	%f26, [%rd12];
	sub.f32 	%f27, %f1, %f26;
	mul.f32 	%f28, %f27, %f27;
	fma.rn.f32 	%f29, %f25, %f25, %f28;
	sqrt.rn.f32 	%f6, %f29;
	fma.rn.f32 	%f30, %f5, %f5, 0f3C4D855A;
	sub.f32 	%f31, %f30, %f3;
	mul.f32 	%f32, %f31, 0f3F000000;
	div.rn.f32 	%f33, %f32, 0f3DE56042;
	div.rn.f32 	%f7, %f33, %f5;
	cvt.f64.f32 	%fd1, %f5;
	setp.ltu.f64 	%p5, %fd1, 0d3FB1111111111111;
	@%p5 bra 	$L__BB2_5;
	sub.s32 	%r34, %r63, %r11;
	abs.s32 	%r35, %r34;
	add.s32 	%r36, %r35, -1793;
	setp.lt.u32 	%p6, %r36, -1537;
	@%p6 bra 	$L__BB2_9;
$L__BB2_5:
	setp.ltu.f64 	%p7, %fd1, 0d3FA1111111111111;
	@%p7 bra 	$L__BB2_7;
	sub.s32 	%r37, %r63, %r11;
	abs.s32 	%r38, %r37;
	add.s32 	%r39, %r38, -1849;
	setp.lt.u32 	%p8, %r39, -1649;
	@%p8 bra 	$L__BB2_9;
$L__BB2_7:
	setp.ltu.f32 	%p9, %f5, 0f00000000;
	@%p9 bra 	$L__BB2_11;
	sub.s32 	%r40, %r63, %r11;
	abs.s32 	%r41, %r40;
	add.s32 	%r42, %r41, -1949;
	setp.gt.u32 	%p10, %r42, -1850;
	@%p10 bra 	$L__BB2_11;
$L__BB2_9:
	abs.f32 	%f34, %f7;
	fma.rn.f32 	%f35, %f34, 0fBF000000, 0f3F000000;
	rsqrt.approx.ftz.f32 	%f36, %f35;
	mul.f32 	%f37, %f36, %f35;
	setp.gt.f32 	%p11, %f34, 0f3F0F5C29;
	setp.eq.f32 	%p12, %f34, 0f3F800000;
	mul.f32 	%f38, %f36, 0fBF000000;
	fma.rn.f32 	%f39, %f37, %f38, 0f3F000000;
	fma.rn.f32 	%f40, %f37, %f39, %f37;
	selp.f32 	%f41, 0f00000000, %f40, %p12;
	selp.f32 	%f42, %f41, %f34, %p11;
	copysign.f32 	%f43, %f7, %f42;
	mul.f32 	%f44, %f43, %f43;
	fma.rn.f32 	%f45, %f44, 0f3D10ECEF, 0f3C8B1ABB;
	fma.rn.f32 	%f46, %f45, %f44, 0f3CFC028C;
	fma.rn.f32 	%f47, %f46, %f44, 0f3D372139;
	fma.rn.f32 	%f48, %f47, %f44, 0f3D9993DB;
	fma.rn.f32 	%f49, %f48, %f44, 0f3E2AAAC6;
	mul.f32 	%f50, %f44, %f49;
	fma.rn.f32 	%f51, %f50, %f43, %f43;
	setp.gt.f32 	%p13, %f7, 0f3F0F5C29;
	neg.f32 	%f52, %f51;
	selp.f32 	%f53, %f51, %f52, %p11;
	fma.rn.f32 	%f54, 0f3F6EE581, 0f3FD774EB, %f53;
	selp.f32 	%f55, %f51, %f54, %p13;
	add.f32 	%f56, %f5, %f6;
	div.rn.f32 	%f57, %f56, 0f44BE0000;
	mul.f32 	%f58, %f57, 0f4BBEBC20;
	cvt.f64.f32 	%fd2, %f58;
	add.f64 	%fd3, %fd2, 0d3FE0000000000000;
	cvt.rzi.s32.f64 	%r12, %fd3;
	add.s32 	%r43, %r12, -230;
	setp.gt.u32 	%p14, %r43, 3517;
	add.f32 	%f59, %f55, %f55;
	selp.f32 	%f60, %f59, %f55, %p11;
	cvt.f64.f32 	%fd4, %f60;
	setp.geu.f64 	%p15, %fd4, 0d3FD657184AE74487;
	or.pred  	%p16, %p14, %p15;
	@%p16 bra 	$L__BB2_11;
	shl.b32 	%r44, %r12, 11;
	add.s32 	%r45, %r44, %r11;
	add.s32 	%r46, %r45, -264192;
	mul.wide.u32 	%rd13, %r46, 4;
	add.s64 	%rd14, %rd1, %rd13;
	ld.global.f32 	%f61, [%rd14];
	add.s32 	%r47, %r12, -1;
	cvt.rn.f32.u32 	%f62, %r47;
	mul.f32 	%f63, %f62, 0f3AB78034;
	fma.rn.f32 	%f64, %f63, 0f3BBB989D, 0f3F000000;
	cvt.sat.f32.f32 	%f65, %f64;
	mov.f32 	%f66, 0f4B400001;
	mov.f32 	%f67, 0f437C0000;
	fma.rm.f32 	%f68, %f65, %f67, %f66;
	add.f32 	%f69, %f68, 0fCB40007F;
	neg.f32 	%f70, %f69;
	fma.rn.f32 	%f71, %f63, 0f3FB8AA3B, %f70;
	fma.rn.f32 	%f72, %f63, 0f32A57060, %f71;
	mov.b32 	%r48, %f68;
	shl.b32 	%r49, %r48, 23;
	mov.b32 	%f73, %r49;
	ex2.approx.ftz.f32 	%f74, %f72;
	mul.f32 	%f75, %f74, %f73;
	fma.rn.f32 	%f81, %f61, %f75, %f81;
	add.s32 	%r66, %r66, 1;
$L__BB2_11:
	add.s32 	%r64, %r64, 1;
	add.s32 	%r62, %r62, 1;
	setp.ne.s32 	%p17, %r62, 0;
	@%p17 bra 	$L__BB2_3;
$L__BB2_12:
	shl.b32 	%r50, %r3, 2;
	mov.u32 	%r51, _ZZ6kerneliPfPiS_iE11cache_image;
	add.s32 	%r18, %r51, %r50;
	st.shared.f32 	[%r18], %f81;
	mov.u32 	%r52, _ZZ6kerneliPfPiS_iE11cache_point;
	add.s32 	%r19, %r52, %r50;
	st.shared.u32 	[%r19], %r66;
	bar.sync 	0;
	mov.u32 	%r68, %ntid.x;
	setp.lt.u32 	%p18, %r68, 2;
	@%p18 bra 	$L__BB2_16;
$L__BB2_13:
	shr.u32 	%r22, %r68, 1;
	setp.ge.u32 	%p19, %r3, %r22;
	@%p19 bra 	$L__BB2_15;
	shl.b32 	%r53, %r22, 2;
	add.s32 	%r54, %r18, %r53;
	ld.shared.f32 	%f76, [%r54];
	ld.shared.f32 	%f77, [%r18];
	add.f32 	%f78, %f76, %f77;
	st.shared.f32 	[%r18], %f78;
	add.s32 	%r55, %r19, %r53;
	ld.shared.u32 	%r56, [%r55];
	ld.shared.u32 	%r57, [%r19];
	add.s32 	%r58, %r57, %r56;
	st.shared.u32 	[%r19], %r58;
$L__BB2_15:
	bar.sync 	0;
	setp.gt.u32 	%p20, %r68, 3;
	mov.u32 	%r68, %r22;
	@%p20 bra 	$L__BB2_13;
$L__BB2_16:
	setp.ne.s32 	%p21, %r3, 0;
	@%p21 bra 	$L__BB2_18;
	ld.shared.f32 	%f79, [_ZZ6kerneliPfPiS_iE11cache_image];
	mov.u32 	%r59, %nctaid.x;
	mad.lo.s32 	%r60, %r1, %r59, %r2;
	cvta.to.global.u64 	%rd15, %rd2;
	mul.wide.s32 	%rd16, %r60, 4;
	add.s64 	%rd17, %rd15, %rd16;
	st.global.f32 	[%rd17], %f79;
	ld.shared.u32 	%r61, [_ZZ6kerneliPfPiS_iE11cache_point];
	cvta.to.global.u64 	%rd18, %rd3;
	add.s64 	%rd19, %rd18, %rd16;
	st.global.u32 	[%rd19], %r61;
$L__BB2_18:
	ret;

}
	// .globl	_Z9calc_funciPfPiS_i
.visible .entry _Z9calc_funciPfPiS_i(
	.param .u32 _Z9calc_funciPfPiS_i_param_0,
	.param .u64 .ptr .align 1 _Z9calc_funciPfPiS_i_param_1,
	.param .u64 .ptr .align 1 _Z9calc_funciPfPiS_i_param_2,
	.param .u64 .ptr .align 1 _Z9calc_funciPfPiS_i_param_3,
	.param .u32 _Z9calc_funciPfPiS_i_param_4
)
{
	.reg .pred 	%p<22>;
	.reg .b32 	%r<73>;
	.reg .b32 	%f<83>;
	.reg .b64 	%rd<20>;
	.reg .b64 	%fd<6>;
	// demoted variable
	.shared .align 4 .b8 _ZZ9calc_funciPfPiS_iE11cache_image[2048];
	// demoted variable
	.shared .align 4 .b8 _ZZ9calc_funciPfPiS_iE11cache_point[2048];
	ld.param.u32 	%r67, [_Z9calc_funciPfPiS_i_param_0];
	ld.param.u64 	%rd2, [_Z9calc_funciPfPiS_i_param_1];
	ld.param.u64 	%rd3, [_Z9calc_funciPfPiS_i_param_2];
	ld.param.u64 	%rd4, [_Z9calc_funciPfPiS_i_param_3];
	ld.param.u32 	%r26, [_Z9calc_funciPfPiS_i_param_4];
	mov.u32 	%r1, %ctaid.y;
	mov.u32 	%r2, %ctaid.x;
	mov.u32 	%r3, %tid.x;
	or.b32  	%r27, %r1, %r2;
	and.b32  	%r28, %r27, 2147481600;
	setp.ne.s32 	%p1, %r28, 0;
	setp.gt.u32 	%p2, %r3, 511;
	or.pred  	%p3, %p2, %p1;
	@%p3 bra 	$L__BB3_18;
	cvt.rn.f32.u32 	%f12, %r2;
	fma.rn.f32 	%f1, %f12, 0f38CCE66A, 0fBDCCCCCD;
	cvt.rn.f32.u32 	%f13, %r1;
	fma.rn.f32 	%f2, %f13, 0f38CCE66A, 0fBDCCCCCD;
	setp.lt.s32 	%p4, %r26, 1;
	mov.b32 	%r70, 0;
	mov.f32 	%f81, 0f00000000;
	@%p4 bra 	$L__BB3_12;
	add.s32 	%r4, %r3, 1792;
	mul.f32 	%f15, %f1, %f1;
	fma.rn.f32 	%f16, %f2, %f2, %f15;
	sqrt.rn.f32 	%f17, %f16;
	mul.f32 	%f3, %f17, %f17;
	neg.s32 	%r65, %r26;
	cvta.to.global.u64 	%rd1, %rd4;
	mov.f32 	%f81, 0f00000000;
	mov.b32 	%r68, 0;
	mov.b32 	%r66, -264192;
	mov.u64 	%rd6, dev_ele_coord_x;
	mov.u64 	%rd8, dev_ele_coord_y;
	mov.u32 	%r70, %r68;
$L__BB3_3:
	add.s32 	%r67, %r67, %r68;
	add.s32 	%r32, %r4, %r67;
	shr.s32 	%r33, %r32, 31;
	shr.u32 	%r34, %r33, 21;
	add.s32 	%r35, %r32, %r34;
	and.b32  	%r36, %r35, -2048;
	sub.s32 	%r12, %r32, %r36;
	mul.wide.s32 	%rd5, %r67, 4;
	add.s64 	%rd7, %rd6, %rd5;
	ld.global.f32 	%f18, [%rd7];
	sub.f32 	%f19, %f18, %f2;
	add.s64 	%rd9, %rd8, %rd5;
	ld.global.f32 	%f20, [%rd9];
	sub.f32 	%f21, %f1, %f20;
	mul.f32 	%f22, %f21, %f21;
	fma.rn.f32 	%f23, %f19, %f19, %f22;
	sqrt.rn.f32 	%f5, %f23;
	mul.wide.s32 	%rd10, %r12, 4;
	add.s64 	%rd11, %rd6, %rd10;
	ld.global.f32 	%f24, [%rd11];
	sub.f32 	%f25, %f24, %f2;
	add.s64 	%rd12, %rd8, %rd10;
	ld.global.f32 	%f26, [%rd12];
	sub.f32 	%f27, %f1, %f26;
	mul.f32 	%f28, %f27, %f27;
	fma.rn.f32 	%f29, %f25, %f25, %f28;
	sqrt.rn.f32 	%f6, %f29;
	fma.rn.f32 	%f30, %f5, %f5, 0f3C4D855A;
	sub.f32 	%f31, %f30, %f3;
	mul.f32 	%f32, %f31, 0f3F000000;
	div.rn.f32 	%f33, %f32, 0f3DE56042;
	div.rn.f32 	%f7, %f33, %f5;
	cvt.f64.f32 	%fd1, %f5;
	setp.ltu.f64 	%p5, %fd1, 0d3FB1111111111111;
	@%p5 bra 	$L__BB3_5;
	sub.s32 	%r37, %r67, %r12;
	abs.s32 	%r38, %r37;
	add.s32 	%r39, %r38, -1793;
	setp.lt.u32 	%p6, %r39, -1537;
	@%p6 bra 	$L__BB3_9;
$L__BB3_5:
	setp.ltu.f64 	%p7, %fd1, 0d3FA1111111111111;
	@%p7 bra 	$L__BB3_7;
	sub.s32 	%r40, %r67, %r12;
	abs.s32 	%r41, %r40;
	add.s32 	%r42, %r41, -1849;
	setp.lt.u32 	%p8, %r42, -1649;
	@%p8 bra 	$L__BB3_9;
$L__BB3_7:
	setp.ltu.f32 	%p9, %f5, 0f00000000;
	@%p9 bra 	$L__BB3_11;
	sub.s32 	%r43, %r67, %r12;
	abs.s32 	%r44, %r43;
	add.s32 	%r45, %r44, -1949;
	setp.gt.u32 	%p10, %r45, -1850;
	@%p10 bra 	$L__BB3_11;
$L__BB3_9:
	abs.f32 	%f34, %f7;
	fma.rn.f32 	%f35, %f34, 0fBF000000, 0f3F000000;
	rsqrt.approx.ftz.f32 	%f36, %f35;
	mul.f32 	%f37, %f36, %f35;
	setp.gt.f32 	%p11, %f34, 0f3F0F5C29;
	setp.eq.f32 	%p12, %f34, 0f3F800000;
	mul.f32 	%f38, %f36, 0fBF000000;
	fma.rn.f32 	%f39, %f37, %f38, 0f3F000000;
	fma.rn.f32 	%f40, %f37, %f39, %f37;
	selp.f32 	%f41, 0f00000000, %f40, %p12;
	selp.f32 	%f42, %f41, %f34, %p11;
	copysign.f32 	%f43, %f7, %f42;
	mul.f32 	%f44, %f43, %f43;
	fma.rn.f32 	%f45, %f44, 0f3D10ECEF, 0f3C8B1ABB;
	fma.rn.f32 	%f46, %f45, %f44, 0f3CFC028C;
	fma.rn.f32 	%f47, %f46, %f44, 0f3D372139;
	fma.rn.f32 	%f48, %f47, %f44, 0f3D9993DB;
	fma.rn.f32 	%f49, %f48, %f44, 0f3E2AAAC6;
	mul.f32 	%f50, %f44, %f49;
	fma.rn.f32 	%f51, %f50, %f43, %f43;
	setp.gt.f32 	%p13, %f7, 0f3F0F5C29;
	neg.f32 	%f52, %f51;
	selp.f32 	%f53, %f51, %f52, %p11;
	fma.rn.f32 	%f54, 0f3F6EE581, 0f3FD774EB, %f53;
	selp.f32 	%f55, %f51, %f54, %p13;
	add.f32 	%f56, %f5, %f6;
	div.rn.f32 	%f57, %f56, 0f44BE0000;
	mul.f32 	%f58, %f57, 0f4BBEBC20;
	cvt.f64.f32 	%fd2, %f58;
	add.f64 	%fd3, %fd2, 0d3FE0000000000000;
	cvt.rzi.s32.f64 	%r13, %fd3;
	add.s32 	%r46, %r13, -230;
	setp.gt.u32 	%p14, %r46, 3517;
	add.f32 	%f59, %f55, %f55;
	selp.f32 	%f60, %f59, %f55, %p11;
	cvt.f64.f32 	%fd4, %f60;
	setp.geu.f64 	%p15, %fd4, 0d3FD657184AE74487;
	or.pred  	%p16, %p14, %p15;
	@%p16 bra 	$L__BB3_11;
	shl.b32 	%r47, %r13, 11;
	add.s32 	%r48, %r12, %r47;
	add.s32 	%r49, %r66, %r48;
	mul.wide.u32 	%rd13, %r49, 4;
	add.s64 	%rd14, %rd1, %rd13;
	ld.global.f32 	%f61, [%rd14];
	add.s32 	%r50, %r13, -1;
	cvt.rn.f32.u32 	%f62, %r50;
	mul.f32 	%f63, %f62, 0f3AB78034;
	fma.rn.f32 	%f64, %f63, 0f3BBB989D, 0f3F000000;
	cvt.sat.f32.f32 	%f65, %f64;
	mov.f32 	%f66, 0f4B400001;
	mov.f32 	%f67, 0f437C0000;
	fma.rm.f32 	%f68, %f65, %f67, %f66;
	add.f32 	%f69, %f68, 0fCB40007F;
	neg.f32 	%f70, %f69;
	fma.rn.f32 	%f71, %f63, 0f3FB8AA3B, %f70;
	fma.rn.f32 	%f72, %f63, 0f32A57060, %f71;
	mov.b32 	%r51, %f68;
	shl.b32 	%r52, %r51, 23;
	mov.b32 	%f73, %r52;
	ex2.approx.ftz.f32 	%f74, %f72;
	mul.f32 	%f75, %f74, %f73;
	fma.rn.f32 	%f81, %f61, %f75, %f81;
	add.s32 	%r70, %r70, 1;
$L__BB3_11:
	add.s32 	%r68, %r68, 1;
	add.s32 	%r66, %r66, 7680000;
	add.s32 	%r65, %r65, 1;
	setp.ne.s32 	%p17, %r65, 0;
	@%p17 bra 	$L__BB3_3;
$L__BB3_12:
	shl.b32 	%r53, %r3, 2;
	mov.u32 	%r54, _ZZ9calc_funciPfPiS_iE11cache_image;
	add.s32 	%r20, %r54, %r53;
	st.shared.f32 	[%r20], %f81;
	mov.u32 	%r55, _ZZ9calc_funciPfPiS_iE11cache_point;
	add.s32 	%r21, %r55, %r53;
	st.shared.u32 	[%r21], %r70;
	bar.sync 	0;
	mov.u32 	%r72, %ntid.x;
	setp.lt.u32 	%p18, %r72, 2;
	@%p18 bra 	$L__BB3_16;
$L__BB3_13:
	shr.u32 	%r24, %r72, 1;
	setp.ge.u32 	%p19, %r3, %r24;
	@%p19 bra 	$L__BB3_15;
	shl.b32 	%r56, %r24, 2;
	add.s32 	%r57, %r20, %r56;
	ld.shared.f32 	%f76, [%r57];
	ld.shared.f32 	%f77, [%r20];
	add.f32 	%f78, %f76, %f77;
	st.shared.f32 	[%r20], %f78;
	add.s32 	%r58, %r21, %r56;
	ld.shared.u32 	%r59, [%r58];
	ld.shared.u32 	%r60, [%r21];
	add.s32 	%r61, %r60, %r59;
	st.shared.u32 	[%r21], %r61;
$L__BB3_15:
	bar.sync 	0;
	setp.gt.u32 	%p20, %r72, 3;
	mov.u32 	%r72, %r24;
	@%p20 bra 	$L__BB3_13;
$L__BB3_16:
	setp.ne.s32 	%p21, %r3, 0;
	@%p21 bra 	$L__BB3_18;
	ld.shared.f32 	%f79, [_ZZ9calc_funciPfPiS_iE11cache_image];
	mov.u32 	%r62, %nctaid.x;
	mad.lo.s32 	%r63, %r1, %r62, %r2;
	cvta.to.global.u64 	%rd15, %rd2;
	mul.wide.s32 	%rd16, %r63, 4;
	add.s64 	%rd17, %rd15, %rd16;
	st.global.f32 	[%rd17], %f79;
	ld.shared.u32 	%r64, [_ZZ9calc_funciPfPiS_iE11cache_point];
	cvta.to.global.u64 	%rd18, %rd3;
	add.s64 	%rd19, %rd18, %rd16;
	st.global.u32 	[%rd19], %r64;
$L__BB3_18:
	ret;

}
	// .globl	_Z3addPfPiS_S0_
.visible .entry _Z3addPfPiS_S0_(
	.param .u64 .ptr .align 1 _Z3addPfPiS_S0__param_0,
	.param .u64 .ptr .align 1 _Z3addPfPiS_S0__param_1,
	.param .u64 .ptr .align 1 _Z3addPfPiS_S0__param_2,
	.param .u64 .ptr .align 1 _Z3addPfPiS_S0__param_3
)
{
	.reg .pred 	%p<3>;
	.reg .b32 	%r<13>;
	.reg .b32 	%f<4>;
	.reg .b64 	%rd<14>;

	ld.param.u64 	%rd5, [_Z3addPfPiS_S0__param_0];
	ld.param.u64 	%rd6, [_Z3addPfPiS_S0__param_1];
	ld.param.u64 	%rd7, [_Z3addPfPiS_S0__param_2];
	ld.param.u64 	%rd8, [_Z3addPfPiS_S0__param_3];
	mov.u32 	%r6, %tid.x;
	mov.u32 	%r7, %ctaid.x;
	mov.u32 	%r1, %ntid.x;
	mad.lo.s32 	%r12, %r7, %r1, %r6;
	setp.gt.s32 	%p1, %r12, 4194303;
	@%p1 bra 	$L__BB4_3;
	mov.u32 	%r8, %nctaid.x;
	mul.lo.s32 	%r3, %r1, %r8;
	cvta.to.global.u64 	%rd1, %rd7;
	cvta.to.global.u64 	%rd2, %rd5;
	cvta.to.global.u64 	%rd3, %rd8;
	cvta.to.global.u64 	%rd4, %rd6;
$L__BB4_2:
	mul.wide.s32 	%rd9, %r12, 4;
	add.s64 	%rd10, %rd1, %rd9;
	ld.global.f32 	%f1, [%rd10];
	add.s64 	%rd11, %rd2, %rd9;
	ld.global.f32 	%f2, [%rd11];
	add.f32 	%f3, %f1, %f2;
	st.global.f32 	[%rd11], %f3;
	add.s64 	%rd12, %rd3, %rd9;
	ld.global.u32 	%r9, [%rd12];
	add.s64 	%rd13, %rd4, %rd9;
	ld.global.u32 	%r10, [%rd13];
	add.s32 	%r11, %r10, %r9;
	st.global.u32 	[%rd13], %r11;
	add.s32 	%r12, %r12, %r3;
	setp.lt.s32 	%p2, %r12, 4194304;
	@%p2 bra 	$L__BB4_2;
$L__BB4_3:
	ret;

}


// ===== COMPILED SASS (sm_100) =====

	.target	sm_100

	.elftype	@"ET_EXEC"


//--------------------- .note.nv.tkinfo           --------------------------
	.section	.note.nv.tkinfo,"",@"SHT_NOTE"
	.sectionflags	@"SHF_NOTE_NV_TKINFO"
	.tkinfo
        /*0018*/ 	.word	0x00000002
        /*0030*/ 	.string	""
        /*0030*/ 	.string	"ptxas"
        /*0030*/ 	.string	"Cuda compilation tools, release 13.0, V13.0.88"
        /*0030*/ 	.string	"Build cuda_13.0.r13.0/compiler.36424714_0"
        /*0030*/ 	.string	"-arch sm_100 -m 64 "



//--------------------- .note.nv.cuinfo           --------------------------
	.section	.note.nv.cuinfo,"",@"SHT_NOTE"
	.sectionflags	@"SHF_NOTE_NV_CUINFO"
        /*0018*/ 	.short	0x0002
        /*001a*/ 	.short	0x0064
        /*001c*/ 	.short	0x0082
	.zero		2


//--------------------- .nv.info                  --------------------------
	.section	.nv.info,"",@"SHT_CUDA_INFO"
	.align	4


	//----- nvinfo : EIATTR_REGCOUNT
	.align		4
        /*0000*/ 	.byte	0x04, 0x2f
        /*0002*/ 	.short	(.L_4 - .L_3)
	.align		4
.L_3:
        /*0004*/ 	.word	index@(_Z7kernel3PfPs)
        /*0008*/ 	.word	0x00000020


	//----- nvinfo : EIATTR_FRAME_SIZE
	.align		4
.L_4:
        /*000c*/ 	.byte	0x04, 0x11
        /*000e*/ 	.short	(.L_6 - .L_5)
	.align		4
.L_5:
        /*0010*/ 	.word	index@(_Z7kernel3PfPs)
        /*0014*/ 	.word	0x000057e8


	//----- nvinfo : EIATTR_REGCOUNT
	.align		4
.L_6:
        /*0018*/ 	.byte	0x04, 0x2f
        /*001a*/ 	.short	(.L_8 - .L_7)
	.align		4
.L_7:
        /*001c*/ 	.word	index@(_Z11filter_funcPfPs)
        /*0020*/ 	.word	0x0000001a


	//----- nvinfo : EIATTR_FRAME_SIZE
	.align		4
.L_8:
        /*0024*/ 	.byte	0x04, 0x11
        /*0026*/ 	.short	(.L_10 - .L_9)
	.align		4
.L_9:
        /*0028*/ 	.word	index@(_Z11filter_funcPfPs)
        /*002c*/ 	.word	0x00000000


	//----- nvinfo : EIATTR_REGCOUNT
	.align		4
.L_10:
        /*0030*/ 	.byte	0x04, 0x2f
        /*0032*/ 	.short	(.L_12 - .L_11)
	.align		4
.L_11:
        /*0034*/ 	.word	index@(_Z6kerneliPfPiS_i)
        /*0038*/ 	.word	0x00000020


	//----- nvinfo : EIATTR_FRAME_SIZE
	.align		4
.L_12:
        /*003c*/ 	.byte	0x04, 0x11
        /*003e*/ 	.short	(.L_14 - .L_13)
	.align		4
.L_13:
        /*0040*/ 	.word	index@($__internal_3_$__cuda_sm3x_div_rn_noftz_f32_slowpath)
        /*0044*/ 	.word	0x00000000


	//----- nvinfo : EIATTR_FRAME_SIZE
	.align		4
.L_14:
        /*0048*/ 	.byte	0x04, 0x11
        /*004a*/ 	.short	(.L_16 - .L_15)
	.align		4
.L_15:
        /*004c*/ 	.word	index@($__internal_2_$__cuda_sm20_sqrt_rn_f32_slowpath)
        /*0050*/ 	.word	0x00000000


	//----- nvinfo : EIATTR_FRAME_SIZE
	.align		4
.L_16:
        /*0054*/ 	.byte	0x04, 0x11
        /*0056*/ 	.short	(.L_18 - .L_17)
	.align		4
.L_17:
        /*0058*/ 	.word	index@(_Z6kerneliPfPiS_i)
        /*005c*/ 	.word	0x00000000


	//----- nvinfo : EIATTR_REGCOUNT
	.align		4
.L_18:
        /*0060*/ 	.byte	0x04, 0x2f
        /*0062*/ 	.short	(.L_20 - .L_19)
	.align		4
.L_19:
        /*0064*/ 	.word	index@(_Z9calc_funciPfPiS_i)
        /*0068*/ 	.word	0x00000020


	//----- nvinfo : EIATTR_FRAME_SIZE
	.align		4
.L_20:
        /*006c*/ 	.byte	0x04, 0x11
        /*006e*/ 	.short	(.L_22 - .L_21)
	.align		4
.L_21:
        /*0070*/ 	.word	index@($__internal_1_$__cuda_sm3x_div_rn_noftz_f32_slowpath)
        /*0074*/ 	.word	0x00000000


	//----- nvinfo : EIATTR_FRAME_SIZE
	.align		4
.L_22:
        /*0078*/ 	.byte	0x04, 0x11
        /*007a*/ 	.short	(.L_24 - .L_23)
	.align		4
.L_23:
        /*007c*/ 	.word	index@($__internal_0_$__cuda_sm20_sqrt_rn_f32_slowpath)
        /*0080*/ 	.word	0x00000000


	//----- nvinfo : EIATTR_FRAME_SIZE
	.align		4
.L_24:
        /*0084*/ 	.byte	0x04, 0x11
        /*0086*/ 	.short	(.L_26 - .L_25)
	.align		4
.L_25:
        /*0088*/ 	.word	index@(_Z9calc_funciPfPiS_i)
        /*008c*/ 	.word	0x00000000


	//----- nvinfo : EIATTR_REGCOUNT
	.align		4
.L_26:
        /*0090*/ 	.byte	0x04, 0x2f
        /*0092*/ 	.short	(.L_28 - .L_27)
	.align		4
.L_27:
        /*0094*/ 	.word	index@(_Z3addPfPiS_S0_)
        /*0098*/ 	.word	0x00000012


	//----- nvinfo : EIATTR_FRAME_SIZE
	.align		4
.L_28:
        /*009c*/ 	.byte	0x04, 0x11
        /*009e*/ 	.short	(.L_30 - .L_29)
	.align		4
.L_29:
        /*00a0*/ 	.word	index@(_Z3addPfPiS_S0_)
        /*00a4*/ 	.word	0x00000000


	//----- nvinfo : EIATTR_MIN_STACK_SIZE
	.align		4
.L_30:
        /*00a8*/ 	.byte	0x04, 0x12
        /*00aa*/ 	.short	(.L_32 - .L_31)
	.align		4
.L_31:
        /*00ac*/ 	.word	index@(_Z3addPfPiS_S0_)
        /*00b0*/ 	.word	0x00000000


	//----- nvinfo : EIATTR_MIN_STACK_SIZE
	.align		4
.L_32:
        /*00b4*/ 	.byte	0x04, 0x12
        /*00b6*/ 	.short	(.L_34 - .L_33)
	.align		4
.L_33:
        /*00b8*/ 	.word	index@(_Z9calc_funciPfPiS_i)
        /*00bc*/ 	.word	0x00000000


	//----- nvinfo : EIATTR_MIN_STACK_SIZE
	.align		4
.L_34:
        /*00c0*/ 	.byte	0x04, 0x12
        /*00c2*/ 	.short	(.L_36 - .L_35)
	.align		4
.L_35:
        /*00c4*/ 	.word	index@(_Z6kerneliPfPiS_i)
        /*00c8*/ 	.word	0x00000000


	//----- nvinfo : EIATTR_MIN_STACK_SIZE
	.align		4
.L_36:
        /*00cc*/ 	.byte	0x04, 0x12
        /*00ce*/ 	.short	(.L_38 - .L_37)
	.align		4
.L_37:
        /*00d0*/ 	.word	index@(_Z11filter_funcPfPs)
        /*00d4*/ 	.word	0x00000000


	//----- nvinfo : EIATTR_MIN_STACK_SIZE
	.align		4
.L_38:
        /*00d8*/ 	.byte	0x04, 0x12
        /*00da*/ 	.short	(.L_40 - .L_39)
	.align		4
.L_39:
        /*00dc*/ 	.word	index@(_Z7kernel3PfPs)
        /*00e0*/ 	.word	0x000057e8
.L_40:


//--------------------- .nv.compat                --------------------------
	.section	.nv.compat,"",@"SHT_CUDA_COMPAT_INFO"
	.align	4
        /*0000*/ 	.byte	0x02, 0x09, 0x00, 0x00, 0x02, 0x02, 0x01, 0x00, 0x02, 0x05, 0x05, 0x00, 0x03, 0x07, 0x01, 0x01
        /*0010*/ 	.byte	0x02, 0x03, 0x00, 0x00, 0x02, 0x06, 0x01, 0x00, 0x04, 0x0b, 0x08, 0x00, 0x01, 0x00, 0x00, 0x00
        /*0020*/ 	.byte	0x00, 0x00, 0x00, 0x00


//--------------------- .nv.info._Z3addPfPiS_S0_  --------------------------
	.section	.nv.info._Z3addPfPiS_S0_,"",@"SHT_CUDA_INFO"
	.sectionflags	@""
	.align	4


	//----- nvinfo : EIATTR_CUDA_API_VERSION
	.align		4
        /*0000*/ 	.byte	0x04, 0x37
        /*0002*/ 	.short	(.L_42 - .L_41)
.L_41:
        /*0004*/ 	.word	0x00000082


	//----- nvinfo : EIATTR_KPARAM_INFO
	.align		4
.L_42:
        /*0008*/ 	.byte	0x04, 0x17
        /*000a*/ 	.short	(.L_44 - .L_43)
.L_43:
        /*000c*/ 	.word	0x00000000
        /*0010*/ 	.short	0x0003
        /*0012*/ 	.short	0x0018
        /*0014*/ 	.byte	0x00, 0xf5, 0x21, 0x00


	//----- nvinfo : EIATTR_KPARAM_INFO
	.align		4
.L_44:
        /*0018*/ 	.byte	0x04, 0x17
        /*001a*/ 	.short	(.L_46 - .L_45)
.L_45:
        /*001c*/ 	.word	0x00000000
        /*0020*/ 	.short	0x0002
        /*0022*/ 	.short	0x0010
        /*0024*/ 	.byte	0x00, 0xf5, 0x21, 0x00


	//----- nvinfo : EIATTR_KPARAM_INFO
	.align		4
.L_46:
        /*0028*/ 	.byte	0x04, 0x17
        /*002a*/ 	.short	(.L_48 - .L_47)
.L_47:
        /*002c*/ 	.word	0x00000000
        /*0030*/ 	.short	0x0001
        /*0032*/ 	.short	0x0008
        /*0034*/ 	.byte	0x00, 0xf5, 0x21, 0x00


	//----- nvinfo : EIATTR_KPARAM_INFO
	.align		4
.L_48:
        /*0038*/ 	.byte	0x04, 0x17
        /*003a*/ 	.short	(.L_50 - .L_49)
.L_49:
        /*003c*/ 	.word	0x00000000
        /*0040*/ 	.short	0x0000
        /*0042*/ 	.short	0x0000
        /*0044*/ 	.byte	0x00, 0xf5, 0x21, 0x00


	//----- nvinfo : EIATTR_SPARSE_MMA_MASK
	.align		4
.L_50:
        /*0048*/ 	.byte	0x03, 0x50
        /*004a*/ 	.short	0x0000


	//----- nvinfo : EIATTR_MAXREG_COUNT
	.align		4
        /*004c*/ 	.byte	0x03, 0x1b
        /*004e*/ 	.short	0x00ff


	//----- nvinfo : EIATTR_MERCURY_ISA_VERSION
	.align		4
        /*0050*/ 	.byte	0x03, 0x5f
        /*0052*/ 	.short	0x0101


	//----- nvinfo : EIATTR_VRC_CTA_INIT_COUNT
	.align		4
        /*0054*/ 	.byte	0x02, 0x4a
	.zero		1
	.zero		1


	//----- nvinfo : EIATTR_EXIT_INSTR_OFFSETS
	.align		4
        /*0058*/ 	.byte	0x04, 0x1c
        /*005a*/ 	.short	(.L_52 - .L_51)


	//   ....[0]....
.L_51:
        /*005c*/ 	.word	0x00000060


	//   ....[1]....
        /*0060*/ 	.word	0x000001d0


	//----- nvinfo : EIATTR_CRS_STACK_SIZE
	.align		4
.L_52:
        /*0064*/ 	.byte	0x04, 0x1e
        /*0066*/ 	.short	(.L_54 - .L_53)
.L_53:
        /*0068*/ 	.word	0x00000000


	//----- nvinfo : EIATTR_CBANK_PARAM_SIZE
	.align		4
.L_54:
        /*006c*/ 	.byte	0x03, 0x19
        /*006e*/ 	.short	0x0020


	//----- nvinfo : EIATTR_PARAM_CBANK
	.align		4
        /*0070*/ 	.byte	0x04, 0x0a
        /*0072*/ 	.short	(.L_56 - .L_55)
	.align		4
.L_55:
        /*0074*/ 	.word	index@(.nv.constant0._Z3addPfPiS_S0_)
        /*0078*/ 	.short	0x0380
        /*007a*/ 	.short	0x0020


	//----- nvinfo : EIATTR_SW_WAR
	.align		4
.L_56:
        /*007c*/ 	.byte	0x04, 0x36
        /*007e*/ 	.short	(.L_58 - .L_57)
.L_57:
        /*0080*/ 	.word	0x00000008
.L_58:


//--------------------- .nv.info._Z9calc_funciPfPiS_i --------------------------
	.section	.nv.info._Z9calc_funciPfPiS_i,"",@"SHT_CUDA_INFO"
	.sectionflags	@""
	.align	4


	//----- nvinfo : EIATTR_CUDA_API_VERSION
	.align		4
        /*0000*/ 	.byte	0x04, 0x37
        /*0002*/ 	.short	(.L_60 - .L_59)
.L_59:
        /*0004*/ 	.word	0x00000082


	//----- nvinfo : EIATTR_KPARAM_INFO
	.align		4
.L_60:
        /*0008*/ 	.byte	0x04, 0x17
        /*000a*/ 	.short	(.L_62 - .L_61)
.L_61:
        /*000c*/ 	.word	0x00000000
        /*0010*/ 	.short	0x0004
        /*0012*/ 	.short	0x0020
        /*0014*/ 	.byte	0x00, 0xf0, 0x11, 0x00


	//----- nvinfo : EIATTR_KPARAM_INFO
	.align		4
.L_62:
        /*0018*/ 	.byte	0x04, 0x17
        /*001a*/ 	.short	(.L_64 - .L_63)
.L_63:
        /*001c*/ 	.word	0x00000000
        /*0020*/ 	.short	0x0003
        /*0022*/ 	.short	0x0018
        /*0024*/ 	.byte	0x00, 0xf5, 0x21, 0x00


	//----- nvinfo : EIATTR_KPARAM_INFO
	.align		4
.L_64:
        /*0028*/ 	.byte	0x04, 0x17
        /*002a*/ 	.short	(.L_66 - .L_65)
.L_65:
        /*002c*/ 	.word	0x00000000
        /*0030*/ 	.short	0x0002
        /*0032*/ 	.short	0x0010
        /*0034*/ 	.byte	0x00, 0xf5, 0x21, 0x00


	//----- nvinfo : EIATTR_KPARAM_INFO
	.align		4
.L_66:
        /*0038*/ 	.byte	0x04, 0x17
        /*003a*/ 	.short	(.L_68 - .L_67)
.L_67:
        /*003c*/ 	.word	0x00000000
        /*0040*/ 	.short	0x0001
        /*0042*/ 	.short	0x0008
        /*0044*/ 	.byte	0x00, 0xf5, 0x21, 0x00


	//----- nvinfo : EIATTR_KPARAM_INFO
	.align		4
.L_68:
        /*0048*/ 	.byte	0x04, 0x17
        /*004a*/ 	.short	(.L_70 - .L_69)
.L_69:
        /*004c*/ 	.word	0x00000000
        /*0050*/ 	.short	0x0000
        /*0052*/ 	.short	0x0000
        /*0054*/ 	.byte	0x00, 0xf0, 0x11, 0x00


	//----- nvinfo : EIATTR_SPARSE_MMA_MASK
	.align		4
.L_70:
        /*0058*/ 	.byte	0x03, 0x50
        /*005a*/ 	.short	0x0000


	//----- nvinfo : EIATTR_MAXREG_COUNT
	.align		4
        /*005c*/ 	.byte	0x03, 0x1b
        /*005e*/ 	.short	0x00ff


	//----- nvinfo : EIATTR_NUM_BARRIERS
	.align		4
        /*0060*/ 	.byte	0x02, 0x4c
        /*0062*/ 	.byte	0x01
	.zero		1


	//----- nvinfo : EIATTR_MERCURY_ISA_VERSION
	.align		4
        /*0064*/ 	.byte	0x03, 0x5f
        /*0066*/ 	.short	0x0101


	//----- nvinfo : EIATTR_VRC_CTA_INIT_COUNT
	.align		4
        /*0068*/ 	.byte	0x02, 0x4a
	.zero		1
	.zero		1


	//----- nvinfo : EIATTR_EXIT_INSTR_OFFSETS
	.align		4
        /*006c*/ 	.byte	0x04, 0x1c
        /*006e*/ 	.short	(.L_72 - .L_71)


	//   ....[0]....
.L_71:
        /*0070*/ 	.word	0x00000080


	//   ....[1]....
        /*0074*/ 	.word	0x00001080


	//   ....[2]....
        /*0078*/ 	.word	0x00001160


	//----- nvinfo : EIATTR_CRS_STACK_SIZE
	.align		4
.L_72:
        /*007c*/ 	.byte	0x04, 0x1e
        /*007e*/ 	.short	(.L_74 - .L_73)
.L_73:
        /*0080*/ 	.word	0x00000000


	//----- nvinfo : EIATTR_CBANK_PARAM_SIZE
	.align		4
.L_74:
        /*0084*/ 	.byte	0x03, 0x19
        /*0086*/ 	.short	0x0024


	//----- nvinfo : EIATTR_PARAM_CBANK
	.align		4
        /*0088*/ 	.byte	0x04, 0x0a
        /*008a*/ 	.short	(.L_76 - .L_75)
	.align		4
.L_75:
        /*008c*/ 	.word	index@(.nv.constant0._Z9calc_funciPfPiS_i)
        /*0090*/ 	.short	0x0380
        /*0092*/ 	.short	0x0024


	//----- nvinfo : EIATTR_SW_WAR
	.align		4
.L_76:
        /*0094*/ 	.byte	0x04, 0x36
        /*0096*/ 	.short	(.L_78 - .L_77)
.L_77:
        /*0098*/ 	.word	0x00000008
.L_78:


//--------------------- .nv.info._Z6kerneliPfPiS_i --------------------------
	.section	.nv.info._Z6kerneliPfPiS_i,"",@"SHT_CUDA_INFO"
	.sectionflags	@""
	.align	4


	//----- nvinfo : EIATTR_CUDA_API_VERSION
	.align		4
        /*0000*/ 	.byte	0x04, 0x37
        /*0002*/ 	.short	(.L_80 - .L_79)
.L_79:
        /*0004*/ 	.word	0x00000082


	//----- nvinfo : EIATTR_KPARAM_INFO
	.align		4
.L_80:
        /*0008*/ 	.byte	0x04, 0x17
        /*000a*/ 	.short	(.L_82 - .L_81)
.L_81:
        /*000c*/ 	.word	0x00000000
        /*0010*/ 	.short	0x0004
        /*0012*/ 	.short	0x0020
        /*0014*/ 	.byte	0x00, 0xf0, 0x11, 0x00


	//----- nvinfo : EIATTR_KPARAM_INFO
	.align		4
.L_82:
        /*0018*/ 	.byte	0x04, 0x17
        /*001a*/ 	.short	(.L_84 - .L_83)
.L_83:
        /*001c*/ 	.word	0x00000000
        /*0020*/ 	.short	0x0003
        /*0022*/ 	.short	0x0018
        /*0024*/ 	.byte	0x00, 0xf5, 0x21, 0x00


	//----- nvinfo : EIATTR_KPARAM_INFO
	.align		4
.L_84:
        /*0028*/ 	.byte	0x04, 0x17
        /*002a*/ 	.short	(.L_86 - .L_85)
.L_85:
        /*002c*/ 	.word	0x00000000
        /*0030*/ 	.short	0x0002
        /*0032*/ 	.short	0x0010
        /*0034*/ 	.byte	0x00, 0xf5, 0x21, 0x00


	//----- nvinfo : EIATTR_KPARAM_INFO
	.align		4
.L_86:
        /*0038*/ 	.byte	0x04, 0x17
        /*003a*/ 	.short	(.L_88 - .L_87)
.L_87:
        /*003c*/ 	.word	0x00000000
        /*0040*/ 	.short	0x0001
        /*0042*/ 	.short	0x0008
        /*0044*/ 	.byte	0x00, 0xf5, 0x21, 0x00


	//----- nvinfo : EIATTR_KPARAM_INFO
	.align		4
.L_88:
        /*0048*/ 	.byte	0x04, 0x17
        /*004a*/ 	.short	(.L_90 - .L_89)
.L_89:
        /*004c*/ 	.word	0x00000000
        /*0050*/ 	.short	0x0000
        /*0052*/ 	.short	0x0000
        /*0054*/ 	.byte	0x00, 0xf0, 0x11, 0x00


	//----- nvinfo : EIATTR_SPARSE_MMA_MASK
	.align		4
.L_90:
        /*0058*/ 	.byte	0x03, 0x50
        /*005a*/ 	.short	0x0000


	//----- nvinfo : EIATTR_MAXREG_COUNT
	.align		4
        /*005c*/ 	.byte	0x03, 0x1b
        /*005e*/ 	.short	0x00ff


	//----- nvinfo : EIATTR_NUM_BARRIERS
	.align		4
        /*0060*/ 	.byte	0x02, 0x4c
        /*0062*/ 	.byte	0x01
	.zero		1


	//----- nvinfo : EIATTR_MERCURY_ISA_VERSION
	.align		4
        /*0064*/ 	.byte	0x03, 0x5f
        /*0066*/ 	.short	0x0101


	//----- nvinfo : EIATTR_VRC_CTA_INIT_COUNT
	.align		4
        /*0068*/ 	.byte	0x02, 0x4a
	.zero		1
	.zero		1


	//----- nvinfo : EIATTR_EXIT_INSTR_OFFSETS
	.align		4
        /*006c*/ 	.byte	0x04, 0x1c
        /*006e*/ 	.short	(.L_92 - .L_91)


	//   ....[0]....
.L_91:
        /*0070*/ 	.word	0x00000080


	//   ....[1]....
        /*0074*/ 	.word	0x00001070


	//   ....[2]....
        /*0078*/ 	.word	0x00001150


	//----- nvinfo : EIATTR_CRS_STACK_SIZE
	.align		4
.L_92:
        /*007c*/ 	.byte	0x04, 0x1e
        /*007e*/ 	.short	(.L_94 - .L_93)
.L_93:
        /*0080*/ 	.word	0x00000000


	//----- nvinfo : EIATTR_CBANK_PARAM_SIZE
	.align		4
.L_94:
        /*0084*/ 	.byte	0x03, 0x19
        /*0086*/ 	.short	0x0024


	//----- nvinfo : EIATTR_PARAM_CBANK
	.align		4
        /*0088*/ 	.byte	0x04, 0x0a
        /*008a*/ 	.short	(.L_96 - .L_95)
	.align		4
.L_95:
        /*008c*/ 	.word	index@(.nv.constant0._Z6kerneliPfPiS_i)
        /*0090*/ 	.short	0x0380
        /*0092*/ 	.short	0x0024


	//----- nvinfo : EIATTR_SW_WAR
	.align		4
.L_96:
        /*0094*/ 	.byte	0x04, 0x36
        /*0096*/ 	.short	(.L_98 - .L_97)
.L_97:
        /*0098*/ 	.word	0x00000008
.L_98:


//--------------------- .nv.info._Z11filter_funcPfPs --------------------------
	.section	.nv.info._Z11filter_funcPfPs,"",@"SHT_CUDA_INFO"
	.sectionflags	@""
	.align	4


	//----- nvinfo : EIATTR_CUDA_API_VERSION
	.align		4
        /*0000*/ 	.byte	0x04, 0x37
        /*0002*/ 	.short	(.L_100 - .L_99)
.L_99:
        /*0004*/ 	.word	0x00000082


	//----- nvinfo : EIATTR_KPARAM_INFO
	.align		4
.L_100:
        /*0008*/ 	.byte	0x04, 0x17
        /*000a*/ 	.short	(.L_102 - .L_101)
.L_101:
        /*000c*/ 	.word	0x00000000
        /*0010*/ 	.short	0x0001
        /*0012*/ 	.short	0x0008
        /*0014*/ 	.byte	0x00, 0xf5, 0x21, 0x00


	//----- nvinfo : EIATTR_KPARAM_INFO
	.align		4
.L_102:
        /*0018*/ 	.byte	0x04, 0x17
        /*001a*/ 	.short	(.L_104 - .L_103)
.L_103:
        /*001c*/ 	.word	0x00000000
        /*0020*/ 	.short	0x0000
        /*0022*/ 	.short	0x0000
        /*0024*/ 	.byte	0x00, 0xf5, 0x21, 0x00


	//----- nvinfo : EIATTR_SPARSE_MMA_MASK
	.align		4
.L_104:
        /*0028*/ 	.byte	0x03, 0x50
        /*002a*/ 	.short	0x0000


	//----- nvinfo : EIATTR_MAXREG_COUNT
	.align		4
        /*002c*/ 	.byte	0x03, 0x1b
        /*002e*/ 	.short	0x00ff


	//----- nvinfo : EIATTR_MERCURY_ISA_VERSION
	.align		4
        /*0030*/ 	.byte	0x03, 0x5f
        /*0032*/ 	.short	0x0101


	//----- nvinfo : EIATTR_VRC_CTA_INIT_COUNT
	.align		4
        /*0034*/ 	.byte	0x02, 0x4a
	.zero		1
	.zero		1


	//----- nvinfo : EIATTR_EXIT_INSTR_OFFSETS
	.align		4
        /*0038*/ 	.byte	0x04, 0x1c
        /*003a*/ 	.short	(.L_106 - .L_105)


	//   ....[0]....
.L_105:
        /*003c*/ 	.word	0x00000f60


	//----- nvinfo : EIATTR_CBANK_PARAM_SIZE
	.align		4
.L_106:
        /*0040*/ 	.byte	0x03, 0x19
        /*0042*/ 	.short	0x0010


	//----- nvinfo : EIATTR_PARAM_CBANK
	.align		4
        /*0044*/ 	.byte	0x04, 0x0a
        /*0046*/ 	.short	(.L_108 - .L_107)
	.align		4
.L_107:
        /*0048*/ 	.word	index@(.nv.constant0._Z11filter_funcPfPs)
        /*004c*/ 	.short	0x0380
        /*004e*/ 	.short	0x0010


	//----- nvinfo : EIATTR_SW_WAR
	.align		4
.L_108:
        /*0050*/ 	.byte	0x04, 0x36
        /*0052*/ 	.short	(.L_110 - .L_109)
.L_109:
        /*0054*/ 	.word	0x00000008
.L_110:


//--------------------- .nv.info._Z7kernel3PfPs   --------------------------
	.section	.nv.info._Z7kernel3PfPs,"",@"SHT_CUDA_INFO"
	.sectionflags	@""
	.align	4


	//----- nvinfo : EIATTR_CUDA_API_VERSION
	.align		4
        /*0000*/ 	.byte	0x04, 0x37
        /*0002*/ 	.short	(.L_112 - .L_111)
.L_111:
        /*0004*/ 	.word	0x00000082


	//----- nvinfo : EIATTR_KPARAM_INFO
	.align		4
.L_112:
        /*0008*/ 	.byte	0x04, 0x17
        /*000a*/ 	.short	(.L_114 - .L_113)
.L_113:
        /*000c*/ 	.word	0x00000000
        /*0010*/ 	.short	0x0001
        /*0012*/ 	.short	0x0008
        /*0014*/ 	.byte	0x00, 0xf5, 0x21, 0x00


	//----- nvinfo : EIATTR_KPARAM_INFO
	.align		4
.L_114:
        /*0018*/ 	.byte	0x04, 0x17
        /*001a*/ 	.short	(.L_116 - .L_115)
.L_115:
        /*001c*/ 	.word	0x00000000
        /*0020*/ 	.short	0x0000
        /*0022*/ 	.short	0x0000
        /*0024*/ 	.byte	0x00, 0xf5, 0x21, 0x00


	//----- nvinfo : EIATTR_SPARSE_MMA_MASK
	.align		4
.L_116:
        /*0028*/ 	.byte	0x03, 0x50
        /*002a*/ 	.short	0x0000


	//----- nvinfo : EIATTR_MAXREG_COUNT
	.align		4
        /*002c*/ 	.byte	0x03, 0x1b
        /*002e*/ 	.short	0x00ff


	//----- nvinfo : EIATTR_MERCURY_ISA_VERSION
	.align		4
        /*0030*/ 	.byte	0x03, 0x5f
        /*0032*/ 	.short	0x0101


	//----- nvinfo : EIATTR_VRC_CTA_INIT_COUNT
	.align		4
        /*0034*/ 	.byte	0x02, 0x4a
	.zero		1
	.zero		1


	//----- nvinfo : EIATTR_EXIT_INSTR_OFFSETS
	.align		4
        /*0038*/ 	.byte	0x04, 0x1c
        /*003a*/ 	.short	(.L_118 - .L_117)


	//   ....[0]....
.L_117:
        /*003c*/ 	.word	0x00000090


	//   ....[1]....
        /*0040*/ 	.word	0x000021e0


	//----- nvinfo : EIATTR_CBANK_PARAM_SIZE
	.align		4
.L_118:
        /*0044*/ 	.byte	0x03, 0x19
        /*0046*/ 	.short	0x0010


	//----- nvinfo : EIATTR_PARAM_CBANK
	.align		4
        /*0048*/ 	.byte	0x04, 0x0a
        /*004a*/ 	.short	(.L_120 - .L_119)
	.align		4
.L_119:
        /*004c*/ 	.word	index@(.nv.constant0._Z7kernel3PfPs)
        /*0050*/ 	.short	0x0380
        /*0052*/ 	.short	0x0010


	//----- nvinfo : EIATTR_SW_WAR
	.align		4
.L_120:
        /*0054*/ 	.byte	0x04, 0x36
        /*0056*/ 	.short	(.L_122 - .L_121)
.L_121:
        /*0058*/ 	.word	0x00000008
.L_122:


//--------------------- .nv.callgraph             --------------------------
	.section	.nv.callgraph,"",@"SHT_CUDA_CALLGRAPH"
	.align	4
	.sectionentsize	8
	.align		4
        /*0000*/ 	.word	0x00000000
	.align		4
        /*0004*/ 	.word	0xffffffff
	.align		4
        /*0008*/ 	.word	0x00000000
	.align		4
        /*000c*/ 	.word	0xfffffffe
	.align		4
        /*0010*/ 	.word	0x00000000
	.align		4
        /*0014*/ 	.word	0xfffffffd
	.align		4
        /*0018*/ 	.word	0x00000000
	.align		4
        /*001c*/ 	.word	0xfffffffc


//--------------------- .nv.constant4             --------------------------
	.section	.nv.constant4,"a",@progbits
	.align	8
	.align		8
.nv.constant4:
        /*0000*/ 	.dword	dev_ele_coord_x
	.align		8
        /*0008*/ 	.dword	dev_ele_coord_y
	.align		8
        /*0010*/ 	.dword	dev_filter_data


//--------------------- .text._Z3addPfPiS_S0_     --------------------------
	.section	.text._Z3addPfPiS_S0_,"ax",@progbits
	.align	128
        .global         _Z3addPfPiS_S0_
        .type           _Z3addPfPiS_S0_,@function
        .size           _Z3addPfPiS_S0_,(.L_x_99 - _Z3addPfPiS_S0_)
        .other          _Z3addPfPiS_S0_,@"STO_CUDA_ENTRY STV_DEFAULT"
_Z3addPfPiS_S0_:
.text._Z3addPfPiS_S0_:
[----:B------:R-:W-:Y:S01]  /*0000*/  LDC R1, c[0x0][0x37c] ;  /* 0x0000df00ff017b82 */ /* 0x000fe20000000800 */
[----:B------:R-:W0:Y:S07]  /*0010*/  S2R R0, SR_TID.X ;  /* 0x0000000000007919 */ /* 0x000e2e0000002100 */
[----:B------:R-:W0:Y:S08]  /*0020*/  S2UR UR4, SR_CTAID.X ;  /* 0x00000000000479c3 */ /* 0x000e300000002500 */
[----:B------:R-:W0:Y:S02]  /*0030*/  LDC R11, c[0x0][0x360] ;  /* 0x0000d800ff0b7b82 */ /* 0x000e240000000800 */
[----:B0-----:R-:W-:-:S05]  /*0040*/  IMAD R0, R11, UR4, R0 ;  /* 0x000000040b007c24 */ /* 0x001fca000f8e0200 */
[----:B------:R-:W-:-:S13]  /*0050*/  ISETP.GT.AND P0, PT, R0, 0x3fffff, PT ;  /* 0x003fffff0000780c */ /* 0x000fda0003f04270 */
[----:B------:R-:W-:Y:S05]  /*0060*/  @P0 EXIT ;  /* 0x000000000000094d */ /* 0x000fea0003800000 */
[----:B------:R-:W0:Y:S01]  /*0070*/  LDCU UR4, c[0x0][0x370] ;  /* 0x00006e00ff0477ac */ /* 0x000e220008000800 */
[----:B------:R-:W1:Y:S01]  /*0080*/  LDCU.64 UR6, c[0x0][0x358] ;  /* 0x00006b00ff0677ac */ /* 0x000e620008000a00 */
[----:B0-----:R-:W-:-:S07]  /*0090*/  IMAD R11, R11, UR4, RZ ;  /* 0x000000040b0b7c24 */ /* 0x001fce000f8e02ff */
.L_x_0:
[----:B0-----:R-:W0:Y:S08]  /*00a0*/  LDC.64 R2, c[0x0][0x390] ;  /* 0x0000e400ff027b82 */ /* 0x001e300000000a00 */
[----:B------:R-:W2:Y:S08]  /*00b0*/  LDC.64 R4, c[0x0][0x380] ;  /* 0x0000e000ff047b82 */ /* 0x000eb00000000a00 */
[----:B------:R-:W3:Y:S01]  /*00c0*/  LDC.64 R6, c[0x0][0x398] ;  /* 0x0000e600ff067b82 */ /* 0x000ee20000000a00 */
[----:B0-----:R-:W-:-:S07]  /*00d0*/  IMAD.WIDE R2, R0, 0x4, R2 ;  /* 0x0000000400027825 */ /* 0x001fce00078e0202 */
[----:B------:R-:W0:Y:S01]  /*00e0*/  LDC.64 R8, c[0x0][0x388] ;  /* 0x0000e200ff087b82 */ /* 0x000e220000000a00 */
[----:B-1----:R-:W4:Y:S01]  /*00f0*/  LDG.E R2, desc[UR6][R2.64] ;  /* 0x0000000602027981 */ /* 0x002f22000c1e1900 */
[----:B--2---:R-:W-:-:S05]  /*0100*/  IMAD.WIDE R4, R0, 0x4, R4 ;  /* 0x0000000400047825 */ /* 0x004fca00078e0204 */
[----:B------:R-:W4:Y:S01]  /*0110*/  LDG.E R13, desc[UR6][R4.64] ;  /* 0x00000006040d7981 */ /* 0x000f22000c1e1900 */
[----:B---3--:R-:W-:-:S04]  /*0120*/  IMAD.WIDE R6, R0, 0x4, R6 ;  /* 0x0000000400067825 */ /* 0x008fc800078e0206 */
[----:B0-----:R-:W-:-:S04]  /*0130*/  IMAD.WIDE R8, R0, 0x4, R8 ;  /* 0x0000000400087825 */ /* 0x001fc800078e0208 */
[----:B----4-:R-:W-:-:S05]  /*0140*/  FADD R13, R2, R13 ;  /* 0x0000000d020d7221 */ /* 0x010fca0000000000 */
[----:B------:R0:W-:Y:S04]  /*0150*/  STG.E desc[UR6][R4.64], R13 ;  /* 0x0000000d04007986 */ /* 0x0001e8000c101906 */
[----:B------:R-:W2:Y:S04]  /*0160*/  LDG.E R6, desc[UR6][R6.64] ;  /* 0x0000000606067981 */ /* 0x000ea8000c1e1900 */
[----:B------:R-:W2:Y:S01]  /*0170*/  LDG.E R15, desc[UR6][R8.64] ;  /* 0x00000006080f7981 */ /* 0x000ea2000c1e1900 */
[----:B------:R-:W-:-:S04]  /*0180*/  IADD3 R0, PT, PT, R11, R0, RZ ;  /* 0x000000000b007210 */ /* 0x000fc80007ffe0ff */
[----:B------:R-:W-:Y:S02]  /*0190*/  ISETP.GE.AND P0, PT, R0, 0x400000, PT ;  /* 0x004000000000780c */ /* 0x000fe40003f06270 */
[----:B--2---:R-:W-:-:S05]  /*01a0*/  IADD3 R15, PT, PT, R6, R15, RZ ;  /* 0x0000000f060f7210 */ /* 0x004fca0007ffe0ff */
[----:B------:R0:W-:Y:S06]  /*01b0*/  STG.E desc[UR6][R8.64], R15 ;  /* 0x0000000f08007986 */ /* 0x0001ec000c101906 */
[----:B------:R-:W-:Y:S05]  /*01c0*/  @!P0 BRA `(.L_x_0) ;  /* 0xfffffffc00b48947 */ /* 0x000fea000383ffff */
[----:B------:R-:W-:Y:S05]  /*01d0*/  EXIT ;  /* 0x000000000000794d */ /* 0x000fea0003800000 */
.L_x_1:
[----:B------:R-:W-:-:S00]  /*01e0*/  BRA `(.L_x_1) ;  /* 0xfffffffc00fc7947 */ /* 0x000fc0000383ffff */
[----:B------:R-:W-:-:S00]  /*01f0*/  NOP ;  /* 0x0000000000007918 */ /* 0x000fc00000000000 */
        /* <DEDUP_REMOVED lines=8> */
.L_x_99:


//--------------------- .text._Z9calc_funciPfPiS_i --------------------------
	.section	.text._Z9calc_funciPfPiS_i,"ax",@progbits
	.align	128
        .global         _Z9calc_funciPfPiS_i
        .type           _Z9calc_funciPfPiS_i,@function
        .size           _Z9calc_funciPfPiS_i,(.L_x_96 - _Z9calc_funciPfPiS_i)
        .other          _Z9calc_funciPfPiS_i,@"STO_CUDA_ENTRY STV_DEFAULT"
_Z9calc_funciPfPiS_i:
.text._Z9calc_funciPfPiS_i:
[----:B------:R-:W-:Y:S01]  /*0000*/  LDC R1, c[0x0][0x37c] ;  /* 0x0000df00ff017b82 */ /* 0x000fe20000000800 */
[----:B------:R-:W0:Y:S01]  /*0010*/  S2R R4, SR_CTAID.Y ;  /* 0x0000000000047919 */ /* 0x000e220000002600 */
[----:B------:R-:W1:Y:S01]  /*0020*/  LDCU UR4, c[0x0][0x380] ;  /* 0x00007000ff0477ac */ /* 0x000e620008000800 */
[----:B------:R-:W0:Y:S01]  /*0030*/  S2R R5, SR_CTAID.X ;  /* 0x0000000000057919 */ /* 0x000e220000002500 */
[----:B------:R-:W2:Y:S01]  /*0040*/  S2R R6, SR_TID.X ;  /* 0x0000000000067919 */ /* 0x000ea20000002100 */
[----:B-1----:R-:W-:Y:S02]  /*0050*/  MOV R7, UR4 ;  /* 0x0000000400077c02 */ /* 0x002fe40008000f00 */
[----:B0-----:R-:W-:-:S04]  /*0060*/  LOP3.LUT P0, RZ, R4, 0x7ffff800, R5, 0xc8, !PT ;  /* 0x7ffff80004ff7812 */ /* 0x001fc8000780c805 */
[----:B--2---:R-:W-:-:S13]  /*0070*/  ISETP.GT.U32.OR P0, PT, R6, 0x1ff, P0 ;  /* 0x000001ff0600780c */ /* 0x004fda0000704470 */
[----:B------:R-:W-:Y:S05]  /*0080*/  @P0 EXIT ;  /* 0x000000000000094d */ /* 0x000fea0003800000 */
[----:B------:R-:W0:Y:S01]  /*0090*/  LDCU UR4, c[0x0][0x3a0] ;  /* 0x00007400ff0477ac */ /* 0x000e220008000800 */
[----:B------:R-:W-:Y:S01]  /*00a0*/  I2FP.F32.U32 R8, R5 ;  /* 0x0000000500087245 */ /* 0x000fe20000201000 */
[----:B------:R-:W-:Y:S01]  /*00b0*/  IMAD.MOV.U32 R0, RZ, RZ, 0x38cce66a ;  /* 0x38cce66aff007424 */ /* 0x000fe200078e00ff */
[----:B------:R-:W-:Y:S02]  /*00c0*/  I2FP.F32.U32 R9, R4 ;  /* 0x0000000400097245 */ /* 0x000fe40000201000 */
[----:B------:R-:W-:Y:S01]  /*00d0*/  CS2R R10, SRZ ;  /* 0x00000000000a7805 */ /* 0x000fe2000001ff00 */
[----:B------:R-:W1:Y:S01]  /*00e0*/  LDCU.64 UR8, c[0x0][0x358] ;  /* 0x00006b00ff0877ac */ /* 0x000e620008000a00 */
[-C--:B------:R-:W-:Y:S01]  /*00f0*/  FFMA R8, R8, R0.reuse, -0.10000000149011611938 ;  /* 0xbdcccccd08087423 */ /* 0x080fe20000000000 */
[----:B------:R-:W-:Y:S01]  /*0100*/  FFMA R9, R9, R0, -0.10000000149011611938 ;  /* 0xbdcccccd09097423 */ /* 0x000fe20000000000 */
[----:B0-----:R-:W-:-:S09]  /*0110*/  UISETP.GE.AND UP0, UPT, UR4, 0x1, UPT ;  /* 0x000000010400788c */ /* 0x001fd2000bf06270 */
[----:B-1----:R-:W-:Y:S05]  /*0120*/  BRA.U !UP0, `(.L_x_2) ;  /* 0x0000000d084c7547 */ /* 0x002fea000b800000 */
[----:B------:R-:W-:Y:S01]  /*0130*/  FMUL R0, R8, R8 ;  /* 0x0000000808007220 */ /* 0x000fe20000400000 */
[----:B------:R-:W-:-:S03]  /*0140*/  VIADD R18, R6, 0x700 ;  /* 0x0000070006127836 */ /* 0x000fc60000000000 */
[----:B------:R-:W-:-:S04]  /*0150*/  FFMA R0, R9, R9, R0 ;  /* 0x0000000909007223 */ /* 0x000fc80000000000 */
[----:B------:R0:W1:Y:S01]  /*0160*/  MUFU.RSQ R3, R0 ;  /* 0x0000000000037308 */ /* 0x0000620000001400 */
[----:B------:R-:W-:-:S04]  /*0170*/  IADD3 R2, PT, PT, R0, -0xd000000, RZ ;  /* 0xf300000000027810 */ /* 0x000fc80007ffe0ff */
[----:B------:R-:W-:-:S13]  /*0180*/  ISETP.GT.U32.AND P0, PT, R2, 0x727fffff, PT ;  /* 0x727fffff0200780c */ /* 0x000fda0003f04070 */
[----:B01----:R-:W-:Y:S05]  /*0190*/  @!P0 BRA `(.L_x_3) ;  /* 0x0000000000188947 */ /* 0x003fea0003800000 */
[----:B------:R-:W-:Y:S01]  /*01a0*/  BSSY.RECONVERGENT B0, `(.L_x_4) ;  /* 0x0000003000007945 */ /* 0x000fe20003800200 */
[----:B------:R-:W-:-:S07]  /*01b0*/  MOV R2, 0x1d0 ;  /* 0x000001d000027802 */ /* 0x000fce0000000f00 */
[----:B------:R-:W-:Y:S05]  /*01c0*/  CALL.REL.NOINC `($__internal_0_$__cuda_sm20_sqrt_rn_f32_slowpath) ;  /* 0x0000000c00e87944 */ /* 0x000fea0003c00000 */
[----:B------:R-:W-:Y:S05]  /*01d0*/  BSYNC.RECONVERGENT B0 ;  /* 0x0000000000007941 */ /* 0x000fea0003800200 */
.L_x_4:
[----:B------:R-:W-:Y:S01]  /*01e0*/  MOV R19, R23 ;  /* 0x0000001700137202 */ /* 0x000fe20000000f00 */
[----:B------:R-:W-:Y:S06]  /*01f0*/  BRA `(.L_x_5) ;  /* 0x0000000000107947 */ /* 0x000fec0003800000 */
.L_x_3:
[----:B------:R-:W-:Y:S01]  /*0200*/  FMUL.FTZ R19, R0, R3 ;  /* 0x0000000300137220 */ /* 0x000fe20000410000 */
[----:B------:R-:W-:-:S03]  /*0210*/  FMUL.FTZ R3, R3, 0.5 ;  /* 0x3f00000003037820 */ /* 0x000fc60000410000 */
[----:B------:R-:W-:-:S04]  /*0220*/  FFMA R0, -R19, R19, R0 ;  /* 0x0000001313007223 */ /* 0x000fc80000000100 */
[----:B------:R-:W-:-:S07]  /*0230*/  FFMA R19, R0, R3, R19 ;  /* 0x0000000300137223 */ /* 0x000fce0000000013 */
.L_x_5:
[----:B------:R-:W0:Y:S01]  /*0240*/  LDC.64 R12, c[0x4][RZ] ;  /* 0x01000000ff0c7b82 */ /* 0x000e220000000a00 */
[----:B------:R-:W1:Y:S01]  /*0250*/  LDCU UR4, c[0x0][0x3a0] ;  /* 0x00007400ff0477ac */ /* 0x000e620008000800 */
[----:B------:R-:W-:Y:S01]  /*0260*/  FMUL R19, R19, R19 ;  /* 0x0000001313137220 */ /* 0x000fe20000400000 */
[----:B------:R-:W-:Y:S01]  /*0270*/  CS2R R10, SRZ ;  /* 0x00000000000a7805 */ /* 0x000fe2000001ff00 */
[----:B------:R-:W-:Y:S01]  /*0280*/  IMAD.MOV.U32 R20, RZ, RZ, RZ ;  /* 0x000000ffff147224 */ /* 0x000fe200078e00ff */
[----:B------:R-:W-:-:S03]  /*0290*/  UMOV UR5, 0xfffbf800 ;  /* 0xfffbf80000057882 */ /* 0x000fc60000000000 */
[----:B------:R-:W2:Y:S08]  /*02a0*/  LDC.64 R14, c[0x4][0x8] ;  /* 0x01000200ff0e7b82 */ /* 0x000eb00000000a00 */
[----:B------:R-:W3:Y:S01]  /*02b0*/  LDC.64 R16, c[0x0][0x398] ;  /* 0x0000e600ff107b82 */ /* 0x000ee20000000a00 */
[----:B-1----:R-:W-:-:S12]  /*02c0*/  UIADD3 UR4, UPT, UPT, -UR4, URZ, URZ ;  /* 0x000000ff04047290 */ /* 0x002fd8000fffe1ff */
.L_x_22:
[----:B------:R-:W-:-:S05]  /*02d0*/  IADD3 R7, PT, PT, R20, R7, RZ ;  /* 0x0000000714077210 */ /* 0x000fca0007ffe0ff */
[----:B--2---:R-:W-:-:S04]  /*02e0*/  IMAD.WIDE R2, R7, 0x4, R14 ;  /* 0x0000000407027825 */ /* 0x004fc800078e020e */
[----:B0-----:R-:W-:Y:S02]  /*02f0*/  IMAD.WIDE R22, R7, 0x4, R12 ;  /* 0x0000000407167825 */ /* 0x001fe400078e020c */
[----:B------:R-:W2:Y:S04]  /*0300*/  LDG.E R3, desc[UR8][R2.64] ;  /* 0x0000000802037981 */ /* 0x000ea8000c1e1900 */
[----:B------:R-:W4:Y:S01]  /*0310*/  LDG.E R22, desc[UR8][R22.64] ;  /* 0x0000000816167981 */ /* 0x000f22000c1e1900 */
[----:B------:R-:W-:-:S04]  /*0320*/  UIADD3 UR4, UPT, UPT, UR4, 0x1, URZ ;  /* 0x0000000104047890 */ /* 0x000fc8000fffe0ff */
[----:B------:R-:W-:Y:S01]  /*0330*/  UISETP.NE.AND UP0, UPT, UR4, URZ, UPT ;  /* 0x000000ff0400728c */ /* 0x000fe2000bf05270 */
[----:B--2---:R-:W-:Y:S01]  /*0340*/  FADD R21, R8, -R3 ;  /* 0x8000000308157221 */ /* 0x004fe20000000000 */
[----:B----4-:R-:W-:-:S03]  /*0350*/  FADD R0, -R9, R22 ;  /* 0x0000001609007221 */ /* 0x010fc60000000100 */
[----:B------:R-:W-:Y:S01]  /*0360*/  FMUL R25, R21, R21 ;  /* 0x0000001515197220 */ /* 0x000fe20000400000 */
[----:B------:R-:W-:-:S03]  /*0370*/  IMAD.IADD R21, R18, 0x1, R7 ;  /* 0x0000000112157824 */ /* 0x000fc600078e0207 */
[----:B------:R-:W-:Y:S02]  /*0380*/  FFMA R25, R0, R0, R25 ;  /* 0x0000000000197223 */ /* 0x000fe40000000019 */
[----:B------:R-:W-:Y:S02]  /*0390*/  SHF.R.S32.HI R0, RZ, 0x1f, R21 ;  /* 0x0000001fff007819 */ /* 0x000fe40000011415 */
[----:B------:R0:W1:Y:S01]  /*03a0*/  MUFU.RSQ R26, R25 ;  /* 0x00000019001a7308 */ /* 0x0000620000001400 */
[----:B------:R-:W-:Y:S02]  /*03b0*/  IADD3 R24, PT, PT, R25, -0xd000000, RZ ;  /* 0xf300000019187810 */ /* 0x000fe40007ffe0ff */
[----:B------:R-:W-:Y:S02]  /*03c0*/  LEA.HI R0, R0, R21, RZ, 0xb ;  /* 0x0000001500007211 */ /* 0x000fe400078f58ff */
[----:B------:R-:W-:Y:S02]  /*03d0*/  ISETP.GT.U32.AND P0, PT, R24, 0x727fffff, PT ;  /* 0x727fffff1800780c */ /* 0x000fe40003f04070 */
[----:B------:R-:W-:-:S05]  /*03e0*/  LOP3.LUT R0, R0, 0xfffff800, RZ, 0xc0, !PT ;  /* 0xfffff80000007812 */ /* 0x000fca00078ec0ff */
[----:B------:R-:W-:-:S06]  /*03f0*/  IMAD.IADD R21, R21, 0x1, -R0 ;  /* 0x0000000115157824 */ /* 0x000fcc00078e0a00 */
[----:B01----:R-:W-:Y:S05]  /*0400*/  @!P0 BRA `(.L_x_6) ;  /* 0x00000000001c8947 */ /* 0x003fea0003800000 */
[----:B------:R-:W-:Y:S01]  /*0410*/  BSSY.RECONVERGENT B0, `(.L_x_7) ;  /* 0x0000004000007945 */ /* 0x000fe20003800200 */
[----:B------:R-:W-:Y:S02]  /*0420*/  MOV R0, R25 ;  /* 0x0000001900007202 */ /* 0x000fe40000000f00 */
[----:B------:R-:W-:-:S07]  /*0430*/  MOV R2, 0x450 ;  /* 0x0000045000027802 */ /* 0x000fce0000000f00 */
[----:B---3--:R-:W-:Y:S05]  /*0440*/  CALL.REL.NOINC `($__internal_0_$__cuda_sm20_sqrt_rn_f32_slowpath) ;  /* 0x0000000c00487944 */ /* 0x008fea0003c00000 */
[----:B------:R-:W-:Y:S05]  /*0450*/  BSYNC.RECONVERGENT B0 ;  /* 0x0000000000007941 */ /* 0x000fea0003800200 */
.L_x_7:
[----:B------:R-:W-:Y:S01]  /*0460*/  IMAD.MOV.U32 R22, RZ, RZ, R23 ;  /* 0x000000ffff167224 */ /* 0x000fe200078e0017 */
[----:B------:R-:W-:Y:S06]  /*0470*/  BRA `(.L_x_8) ;  /* 0x0000000000107947 */ /* 0x000fec0003800000 */
.L_x_6:
[----:B------:R-:W-:Y:S01]  /*0480*/  FMUL.FTZ R22, R25, R26 ;  /* 0x0000001a19167220 */ /* 0x000fe20000410000 */
[----:B------:R-:W-:-:S03]  /*0490*/  FMUL.FTZ R0, R26, 0.5 ;  /* 0x3f0000001a007820 */ /* 0x000fc60000410000 */
[----:B------:R-:W-:-:S04]  /*04a0*/  FFMA R3, -R22, R22, R25 ;  /* 0x0000001616037223 */ /* 0x000fc80000000119 */
[----:B------:R-:W-:-:S07]  /*04b0*/  FFMA R22, R3, R0, R22 ;  /* 0x0000000003167223 */ /* 0x000fce0000000016 */
.L_x_8:
[----:B------:R-:W-:-:S04]  /*04c0*/  IMAD.WIDE R2, R21, 0x4, R14 ;  /* 0x0000000415027825 */ /* 0x000fc800078e020e */
[----:B------:R-:W-:Y:S02]  /*04d0*/  IMAD.WIDE R24, R21, 0x4, R12 ;  /* 0x0000000415187825 */ /* 0x000fe400078e020c */
[----:B------:R-:W2:Y:S04]  /*04e0*/  LDG.E R3, desc[UR8][R2.64] ;  /* 0x0000000802037981 */ /* 0x000ea8000c1e1900 */
[----:B------:R-:W4:Y:S01]  /*04f0*/  LDG.E R24, desc[UR8][R24.64] ;  /* 0x0000000818187981 */ /* 0x000f22000c1e1900 */
[----:B------:R-:W-:Y:S01]  /*0500*/  BSSY.RECONVERGENT B0, `(.L_x_9) ;  /* 0x0000011000007945 */ /* 0x000fe20003800200 */
[----:B--2---:R-:W-:Y:S01]  /*0510*/  FADD R23, R8, -R3 ;  /* 0x8000000308177221 */ /* 0x004fe20000000000 */
[----:B----4-:R-:W-:-:S03]  /*0520*/  FADD R0, -R9, R24 ;  /* 0x0000001809007221 */ /* 0x010fc60000000100 */
[----:B------:R-:W-:-:S04]  /*0530*/  FMUL R23, R23, R23 ;  /* 0x0000001717177220 */ /* 0x000fc80000400000 */
[----:B------:R-:W-:-:S04]  /*0540*/  FFMA R26, R0, R0, R23 ;  /* 0x00000000001a7223 */ /* 0x000fc80000000017 */
[----:B------:R0:W1:Y:S01]  /*0550*/  MUFU.RSQ R27, R26 ;  /* 0x0000001a001b7308 */ /* 0x0000620000001400 */
[----:B------:R-:W-:-:S04]  /*0560*/  IADD3 R0, PT, PT, R26, -0xd000000, RZ ;  /* 0xf30000001a007810 */ /* 0x000fc80007ffe0ff */
[----:B------:R-:W-:-:S13]  /*0570*/  ISETP.GT.U32.AND P0, PT, R0, 0x727fffff, PT ;  /* 0x727fffff0000780c */ /* 0x000fda0003f04070 */
[----:B01----:R-:W-:Y:S05]  /*0580*/  @!P0 BRA `(.L_x_10) ;  /* 0x0000000000108947 */ /* 0x003fea0003800000 */
[----:B------:R-:W-:Y:S01]  /*0590*/  IMAD.MOV.U32 R0, RZ, RZ, R26 ;  /* 0x000000ffff007224 */ /* 0x000fe200078e001a */
[----:B------:R-:W-:-:S07]  /*05a0*/  MOV R2, 0x5c0 ;  /* 0x000005c000027802 */ /* 0x000fce0000000f00 */
[----:B---3--:R-:W-:Y:S05]  /*05b0*/  CALL.REL.NOINC `($__internal_0_$__cuda_sm20_sqrt_rn_f32_slowpath) ;  /* 0x0000000800ec7944 */ /* 0x008fea0003c00000 */
[----:B------:R-:W-:Y:S05]  /*05c0*/  BRA `(.L_x_11) ;  /* 0x0000000000107947 */ /* 0x000fea0003800000 */
.L_x_10:
[----:B------:R-:W-:Y:S01]  /*05d0*/  FMUL.FTZ R23, R26, R27 ;  /* 0x0000001b1a177220 */ /* 0x000fe20000410000 */
[----:B------:R-:W-:-:S03]  /*05e0*/  FMUL.FTZ R2, R27, 0.5 ;  /* 0x3f0000001b027820 */ /* 0x000fc60000410000 */
[----:B------:R-:W-:-:S04]  /*05f0*/  FFMA R0, -R23, R23, R26 ;  /* 0x0000001717007223 */ /* 0x000fc8000000011a */
[----:B------:R-:W-:-:S07]  /*0600*/  FFMA R23, R0, R2, R23 ;  /* 0x0000000200177223 */ /* 0x000fce0000000017 */
.L_x_11:
[----:B------:R-:W-:Y:S05]  /*0610*/  BSYNC.RECONVERGENT B0 ;  /* 0x0000000000007941 */ /* 0x000fea0003800200 */
.L_x_9:
[----:B------:R-:W-:Y:S01]  /*0620*/  FFMA R0, R22, R22, 0.012544000521302223206 ;  /* 0x3c4d855a16007423 */ /* 0x000fe20000000016 */
[----:B------:R-:W-:Y:S02]  /*0630*/  HFMA2 R25, -RZ, RZ, 2.52734375, -237.625 ;  /* 0x410edb6dff197431 */ /* 0x000fe400000001ff */
[----:B------:R-:W-:Y:S01]  /*0640*/  IMAD.MOV.U32 R2, RZ, RZ, 0x3de56042 ;  /* 0x3de56042ff027424 */ /* 0x000fe200078e00ff */
[----:B------:R-:W-:Y:S01]  /*0650*/  BSSY.RECONVERGENT B0, `(.L_x_12) ;  /* 0x000000e000007945 */ /* 0x000fe20003800200 */
[----:B------:R-:W-:-:S04]  /*0660*/  FADD R0, -R19, R0 ;  /* 0x0000000013007221 */ /* 0x000fc80000000100 */
[----:B------:R-:W-:Y:S01]  /*0670*/  FMUL R3, R0, 0.5 ;  /* 0x3f00000000037820 */ /* 0x000fe20000400000 */
[----:B------:R-:W-:-:S03]  /*0680*/  FFMA R2, R25, -R2, 1 ;  /* 0x3f80000019027423 */ /* 0x000fc60000000802 */
[----:B------:R-:W0:Y:S01]  /*0690*/  FCHK P0, R3, 0.11200000345706939697 ;  /* 0x3de5604203007902 */ /* 0x000e220000000000 */
[----:B------:R-:W-:-:S04]  /*06a0*/  FFMA R2, R2, R25, 8.9285707473754882812 ;  /* 0x410edb6d02027423 */ /* 0x000fc80000000019 */
[----:B------:R-:W-:-:S04]  /*06b0*/  FFMA R0, R3, R2, RZ ;  /* 0x0000000203007223 */ /* 0x000fc800000000ff */
[----:B------:R-:W-:-:S04]  /*06c0*/  FFMA R25, R0, -0.11200000345706939697, R3 ;  /* 0xbde5604200197823 */ /* 0x000fc80000000003 */
[----:B------:R-:W-:Y:S01]  /*06d0*/  FFMA R25, R2, R25, R0 ;  /* 0x0000001902197223 */ /* 0x000fe20000000000 */
[----:B0-----:R-:W-:Y:S06]  /*06e0*/  @!P0 BRA `(.L_x_13) ;  /* 0x0000000000108947 */ /* 0x001fec0003800000 */
[----:B------:R-:W-:Y:S02]  /*06f0*/  MOV R0, 0x3de56042 ;  /* 0x3de5604200007802 */ /* 0x000fe40000000f00 */
[----:B------:R-:W-:-:S07]  /*0700*/  MOV R2, 0x720 ;  /* 0x0000072000027802 */ /* 0x000fce0000000f00 */
[----:B---3--:R-:W-:Y:S05]  /*0710*/  CALL.REL.NOINC `($__internal_1_$__cuda_sm3x_div_rn_noftz_f32_slowpath) ;  /* 0x0000000800ec7944 */ /* 0x008fea0003c00000 */
[----:B------:R-:W-:-:S07]  /*0720*/  IMAD.MOV.U32 R25, RZ, RZ, R0 ;  /* 0x000000ffff197224 */ /* 0x000fce00078e0000 */
.L_x_13:
[----:B------:R-:W-:Y:S05]  /*0730*/  BSYNC.RECONVERGENT B0 ;  /* 0x0000000000007941 */ /* 0x000fea0003800200 */
.L_x_12:
[----:B------:R-:W0:Y:S01]  /*0740*/  MUFU.RCP R3, R22 ;  /* 0x0000001600037308 */ /* 0x000e220000001000 */
[----:B------:R-:W-:Y:S07]  /*0750*/  BSSY.RECONVERGENT B0, `(.L_x_14) ;  /* 0x000000c000007945 */ /* 0x000fee0003800200 */
[----:B------:R-:W1:Y:S01]  /*0760*/  FCHK P0, R25, R22 ;  /* 0x0000001619007302 */ /* 0x000e620000000000 */
[----:B0-----:R-:W-:-:S04]  /*0770*/  FFMA R0, R3, -R22, 1 ;  /* 0x3f80000003007423 */ /* 0x001fc80000000816 */
[----:B------:R-:W-:-:S04]  /*0780*/  FFMA R0, R3, R0, R3 ;  /* 0x0000000003007223 */ /* 0x000fc80000000003 */
[----:B------:R-:W-:-:S04]  /*0790*/  FFMA R2, R0, R25, RZ ;  /* 0x0000001900027223 */ /* 0x000fc800000000ff */
[----:B------:R-:W-:-:S04]  /*07a0*/  FFMA R3, R2, -R22, R25 ;  /* 0x8000001602037223 */ /* 0x000fc80000000019 */
[----:B------:R-:W-:Y:S01]  /*07b0*/  FFMA R0, R0, R3, R2 ;  /* 0x0000000300007223 */ /* 0x000fe20000000002 */
[----:B-1----:R-:W-:Y:S06]  /*07c0*/  @!P0 BRA `(.L_x_15) ;  /* 0x0000000000108947 */ /* 0x002fec0003800000 */
[----:B------:R-:W-:Y:S01]  /*07d0*/  MOV R3, R25 ;  /* 0x0000001900037202 */ /* 0x000fe20000000f00 */
[----:B------:R-:W-:Y:S01]  /*07e0*/  IMAD.MOV.U32 R0, RZ, RZ, R22 ;  /* 0x000000ffff007224 */ /* 0x000fe200078e0016 */
[----:B------:R-:W-:-:S07]  /*07f0*/  MOV R2, 0x810 ;  /* 0x0000081000027802 */ /* 0x000fce0000000f00 */
[----:B---3--:R-:W-:Y:S05]  /*0800*/  CALL.REL.NOINC `($__internal_1_$__cuda_sm3x_div_rn_noftz_f32_slowpath) ;  /* 0x0000000800b07944 */ /* 0x008fea0003c00000 */
.L_x_15:
[----:B------:R-:W-:Y:S05]  /*0810*/  BSYNC.RECONVERGENT B0 ;  /* 0x0000000000007941 */ /* 0x000fea0003800200 */
.L_x_14:
[----:B------:R-:W0:Y:S01]  /*0820*/  F2F.F64.F32 R2, R22 ;  /* 0x0000001600027310 */ /* 0x000e220000201800 */
[----:B------:R-:W-:Y:S01]  /*0830*/  IADD3 R24, PT, PT, R7, -R21, RZ ;  /* 0x8000001507187210 */ /* 0x000fe20007ffe0ff */
[----:B------:R-:W-:Y:S01]  /*0840*/  UMOV UR6, 0x11111111 ;  /* 0x1111111100067882 */ /* 0x000fe20000000000 */
[----:B------:R-:W-:Y:S01]  /*0850*/  UMOV UR7, 0x3fb11111 ;  /* 0x3fb1111100077882 */ /* 0x000fe20000000000 */
[----:B------:R-:W-:Y:S01]  /*0860*/  BSSY.RECONVERGENT B0, `(.L_x_16) ;  /* 0x000005b000007945 */ /* 0x000fe20003800200 */
[----:B------:R-:W-:-:S03]  /*0870*/  IABS R25, R24 ;  /* 0x0000001800197213 */ /* 0x000fc60000000000 */
[----:B------:R-:W-:Y:S02]  /*0880*/  BSSY.RELIABLE B1, `(.L_x_17) ;  /* 0x0000010000017945 */ /* 0x000fe40003800100 */
[----:B------:R-:W-:Y:S01]  /*0890*/  VIADD R24, R25, 0xfffff8ff ;  /* 0xfffff8ff19187836 */ /* 0x000fe20000000000 */
[----:B0-----:R-:W-:-:S04]  /*08a0*/  DSETP.GE.AND P1, PT, R2, UR6, PT ;  /* 0x0000000602007e2a */ /* 0x001fc8000bf26000 */
[----:B------:R-:W-:-:S13]  /*08b0*/  ISETP.GE.U32.AND P0, PT, R24, -0x601, PT ;  /* 0xfffff9ff1800780c */ /* 0x000fda0003f06070 */
[----:B------:R-:W-:Y:S05]  /*08c0*/  @!P0 BRA P1, `(.L_x_18) ;  /* 0x00000000002c8947 */ /* 0x000fea0000800000 */
[----:B------:R-:W-:Y:S01]  /*08d0*/  IADD3 R24, PT, PT, R25, -0x739, RZ ;  /* 0xfffff8c719187810 */ /* 0x000fe20007ffe0ff */
[----:B------:R-:W-:Y:S01]  /*08e0*/  UMOV UR6, 0x11111111 ;  /* 0x1111111100067882 */ /* 0x000fe20000000000 */
[----:B------:R-:W-:Y:S02]  /*08f0*/  UMOV UR7, 0x3fa11111 ;  /* 0x3fa1111100077882 */ /* 0x000fe40000000000 */
[----:B------:R-:W-:Y:S01]  /*0900*/  DSETP.GE.AND P1, PT, R2, UR6, PT ;  /* 0x0000000602007e2a */ /* 0x000fe2000bf26000 */
[----:B------:R-:W-:-:S13]  /*0910*/  ISETP.GE.U32.AND P0, PT, R24, -0x671, PT ;  /* 0xfffff98f1800780c */ /* 0x000fda0003f06070 */
[----:B------:R-:W-:Y:S05]  /*0920*/  @!P0 BRA P1, `(.L_x_18) ;  /* 0x0000000000148947 */ /* 0x000fea0000800000 */
[----:B------:R-:W-:-:S05]  /*0930*/  VIADD R2, R25, 0xfffff863 ;  /* 0xfffff86319027836 */ /* 0x000fca0000000000 */
[----:B------:R-:W-:-:S04]  /*0940*/  ISETP.GT.U32.AND P0, PT, R2, -0x73a, PT ;  /* 0xfffff8c60200780c */ /* 0x000fc80003f04070 */
[----:B------:R-:W-:-:S13]  /*0950*/  FSETP.LTU.OR P0, PT, R22, RZ, P0 ;  /* 0x000000ff1600720b */ /* 0x000fda0000709400 */
[----:B------:R-:W-:Y:S05]  /*0960*/  @P0 BREAK.RELIABLE B1 ;  /* 0x0000000000010942 */ /* 0x000fea0003800100 */
[----:B------:R-:W-:Y:S05]  /*0970*/  @P0 BRA `(.L_x_19) ;  /* 0x0000000400240947 */ /* 0x000fea0003800000 */
.L_x_18:
[----:B------:R-:W-:Y:S05]  /*0980*/  BSYNC.RELIABLE B1 ;  /* 0x0000000000017941 */ /* 0x000fea0003800100 */
.L_x_17:
[----:B------:R-:W-:Y:S01]  /*0990*/  MOV R3, 0x3f000000 ;  /* 0x3f00000000037802 */ /* 0x000fe20000000f00 */
[----:B------:R-:W-:Y:S01]  /*09a0*/  IMAD.MOV.U32 R26, RZ, RZ, 0x44be0000 ;  /* 0x44be0000ff1a7424 */ /* 0x000fe200078e00ff */
[C---:B------:R-:W-:Y:S01]  /*09b0*/  FSETP.NEU.AND P0, PT, |R0|.reuse, 1, PT ;  /* 0x3f8000000000780b */ /* 0x040fe20003f0d200 */
[----:B------:R-:W-:Y:S01]  /*09c0*/  BSSY.RECONVERGENT B1, `(.L_x_20) ;  /* 0x0000025000017945 */ /* 0x000fe20003800200 */
[C---:B------:R-:W-:Y:S01]  /*09d0*/  FSETP.GT.AND P2, PT, |R0|.reuse, 0.56000000238418579102, PT ;  /* 0x3f0f5c290000780b */ /* 0x040fe20003f44200 */
[----:B------:R-:W-:-:S04]  /*09e0*/  FFMA R3, |R0|, -R3, 0.5 ;  /* 0x3f00000000037423 */ /* 0x000fc80000000a03 */
[----:B------:R-:W0:Y:S02]  /*09f0*/  MUFU.RSQ R2, R3 ;  /* 0x0000000300027308 */ /* 0x000e240000001400 */
[----:B0-----:R-:W-:Y:S01]  /*0a00*/  FMUL R24, R3, R2 ;  /* 0x0000000203187220 */ /* 0x001fe20000400000 */
[----:B------:R-:W-:-:S04]  /*0a10*/  FMUL R25, R2, -0.5 ;  /* 0xbf00000002197820 */ /* 0x000fc80000400000 */
[----:B------:R-:W-:-:S04]  /*0a20*/  FFMA R25, R24, R25, 0.5 ;  /* 0x3f00000018197423 */ /* 0x000fc80000000019 */
[----:B------:R-:W-:-:S05]  /*0a30*/  FFMA R25, R24, R25, R24 ;  /* 0x0000001918197223 */ /* 0x000fca0000000018 */
[----:B------:R-:W-:Y:S02]  /*0a40*/  FSEL R25, R25, RZ, P0 ;  /* 0x000000ff19197208 */ /* 0x000fe40000000000 */
[----:B------:R-:W-:Y:S02]  /*0a50*/  FSETP.GT.AND P0, PT, R0, 0.56000000238418579102, PT ;  /* 0x3f0f5c290000780b */ /* 0x000fe40003f04000 */
[----:B------:R-:W-:-:S04]  /*0a60*/  FSEL R25, R25, |R0|, P2 ;  /* 0x4000000019197208 */ /* 0x000fc80001000000 */
[----:B------:R-:W-:Y:S01]  /*0a70*/  LOP3.LUT R2, R25, 0x80000000, R0, 0xb8, !PT ;  /* 0x8000000019027812 */ /* 0x000fe200078eb800 */
[----:B------:R-:W-:-:S04]  /*0a80*/  IMAD.MOV.U32 R25, RZ, RZ, 0x3d10ecef ;  /* 0x3d10ecefff197424 */ /* 0x000fc800078e00ff */
[----:B------:R-:W-:-:S04]  /*0a90*/  FMUL R24, R2, R2 ;  /* 0x0000000202187220 */ /* 0x000fc80000400000 */
[----:B------:R-:W-:-:S04]  /*0aa0*/  FFMA R3, R24, R25, 0.016980519518256187439 ;  /* 0x3c8b1abb18037423 */ /* 0x000fc80000000019 */
[C---:B------:R-:W-:Y:S01]  /*0ab0*/  FFMA R25, R24.reuse, R3, 0.030762933194637298584 ;  /* 0x3cfc028c18197423 */ /* 0x040fe20000000003 */
[----:B------:R-:W-:Y:S01]  /*0ac0*/  FADD R3, R23, R22 ;  /* 0x0000001617037221 */ /* 0x000fe20000000000 */
[----:B------:R-:W-:Y:S02]  /*0ad0*/  HFMA2 R23, -RZ, RZ, 0.771484375, 26912 ;  /* 0x3a2c7692ff177431 */ /* 0x000fe400000001ff */
[C---:B------:R-:W-:Y:S01]  /*0ae0*/  FFMA R25, R24.reuse, R25, 0.044709417968988418579 ;  /* 0x3d37213918197423 */ /* 0x040fe20000000019 */
[----:B------:R-:W0:Y:S03]  /*0af0*/  FCHK P1, R3, 1520 ;  /* 0x44be000003007902 */ /* 0x000e260000020000 */
[----:B------:R-:W-:-:S04]  /*0b00*/  FFMA R25, R24, R25, 0.074989043176174163818 ;  /* 0x3d9993db18197423 */ /* 0x000fc80000000019 */
[----:B------:R-:W-:Y:S01]  /*0b10*/  FFMA R25, R24, R25, 0.16666707396507263184 ;  /* 0x3e2aaac618197423 */ /* 0x000fe20000000019 */
[----:B------:R-:W-:-:S03]  /*0b20*/  FFMA R26, R23, -R26, 1 ;  /* 0x3f800000171a7423 */ /* 0x000fc6000000081a */
[----:B------:R-:W-:Y:S01]  /*0b30*/  FMUL R25, R24, R25 ;  /* 0x0000001918197220 */ /* 0x000fe20000400000 */
[----:B------:R-:W-:-:S03]  /*0b40*/  FFMA R26, R26, R23, 0.00065789476502686738968 ;  /* 0x3a2c76921a1a7423 */ /* 0x000fc60000000017 */
[----:B------:R-:W-:Y:S01]  /*0b50*/  FFMA R22, R2, R25, R2 ;  /* 0x0000001902167223 */ /* 0x000fe20000000002 */
[----:B------:R-:W-:Y:S01]  /*0b60*/  FFMA R23, R3, R26, RZ ;  /* 0x0000001a03177223 */ /* 0x000fe200000000ff */
[----:B------:R-:W-:-:S03]  /*0b70*/  MOV R25, 0x3fd774eb ;  /* 0x3fd774eb00197802 */ /* 0x000fc60000000f00 */
[----:B------:R-:W-:Y:S01]  /*0b80*/  FSEL R0, R22, -R22, P2 ;  /* 0x8000001616007208 */ /* 0x000fe20001000000 */
[----:B------:R-:W-:-:S04]  /*0b90*/  FFMA R2, R23, -1520, R3 ;  /* 0xc4be000017027823 */ /* 0x000fc80000000003 */
[----:B------:R-:W-:Y:S01]  /*0ba0*/  FFMA R2, R26, R2, R23 ;  /* 0x000000021a027223 */ /* 0x000fe20000000017 */
[----:B------:R-:W-:Y:S01]  /*0bb0*/  @!P0 FFMA R22, R25, 0.93318945169448852539, R0 ;  /* 0x3f6ee58119168823 */ /* 0x000fe20000000000 */
[----:B0-----:R-:W-:Y:S06]  /*0bc0*/  @!P1 BRA `(.L_x_21) ;  /* 0x0000000000109947 */ /* 0x001fec0003800000 */
[----:B------:R-:W-:Y:S01]  /*0bd0*/  IMAD.MOV.U32 R0, RZ, RZ, 0x44be0000 ;  /* 0x44be0000ff007424 */ /* 0x000fe200078e00ff */
[----:B------:R-:W-:-:S07]  /*0be0*/  MOV R2, 0xc00 ;  /* 0x00000c0000027802 */ /* 0x000fce0000000f00 */
[----:B---3--:R-:W-:Y:S05]  /*0bf0*/  CALL.REL.NOINC `($__internal_1_$__cuda_sm3x_div_rn_noftz_f32_slowpath) ;  /* 0x0000000400b47944 */ /* 0x008fea0003c00000 */
[----:B------:R-:W-:-:S07]  /*0c00*/  MOV R2, R0 ;  /* 0x0000000000027202 */ /* 0x000fce0000000f00 */
.L_x_21:
[----:B------:R-:W-:Y:S05]  /*0c10*/  BSYNC.RECONVERGENT B1 ;  /* 0x0000000000017941 */ /* 0x000fea0003800200 */
.L_x_20:
[----:B------:R-:W-:Y:S01]  /*0c20*/  FMUL R0, R2, 25000000 ;  /* 0x4bbebc2002007820 */ /* 0x000fe20000400000 */
[----:B------:R-:W-:Y:S01]  /*0c30*/  @P2 FADD R22, R22, R22 ;  /* 0x0000001616162221 */ /* 0x000fe20000000000 */
[----:B------:R-:W-:Y:S01]  /*0c40*/  UMOV UR6, 0x4ae74487 ;  /* 0x4ae7448700067882 */ /* 0x000fe20000000000 */
[----:B------:R-:W-:Y:S01]  /*0c50*/  UMOV UR7, 0x3fd65718 ;  /* 0x3fd6571800077882 */ /* 0x000fe20000000000 */
[----:B------:R-:W0:Y:S08]  /*0c60*/  F2F.F64.F32 R2, R0 ;  /* 0x0000000000027310 */ /* 0x000e300000201800 */
[----:B------:R-:W1:Y:S01]  /*0c70*/  F2F.F64.F32 R22, R22 ;  /* 0x0000001600167310 */ /* 0x000e620000201800 */
[----:B0-----:R-:W-:-:S07]  /*0c80*/  DADD R2, R2, 0.5 ;  /* 0x3fe0000002027429 */ /* 0x001fce0000000000 */
[----:B------:R-:W0:Y:S01]  /*0c90*/  F2I.F64.TRUNC R24, R2 ;  /* 0x0000000200187311 */ /* 0x000e22000030d100 */
[----:B-1----:R-:W-:Y:S01]  /*0ca0*/  DSETP.GEU.AND P0, PT, R22, UR6, PT ;  /* 0x0000000616007e2a */ /* 0x002fe2000bf0e000 */
[----:B0-----:R-:W-:-:S05]  /*0cb0*/  VIADD R23, R24, 0xffffff1a ;  /* 0xffffff1a18177836 */ /* 0x001fca0000000000 */
[----:B------:R-:W-:-:S13]  /*0cc0*/  ISETP.GT.U32.OR P0, PT, R23, 0xdbd, P0 ;  /* 0x00000dbd1700780c */ /* 0x000fda0000704470 */
[----:B------:R-:W-:Y:S05]  /*0cd0*/  @P0 BRA `(.L_x_19) ;  /* 0x00000000004c0947 */ /* 0x000fea0003800000 */
[----:B------:R-:W-:-:S05]  /*0ce0*/  LEA R21, R24, R21, 0xb ;  /* 0x0000001518157211 */ /* 0x000fca00078e58ff */
[----:B------:R-:W-:-:S04]  /*0cf0*/  VIADD R3, R21, UR5 ;  /* 0x0000000515037c36 */ /* 0x000fc80008000000 */
[----:B---3--:R-:W-:-:S06]  /*0d00*/  IMAD.WIDE.U32 R2, R3, 0x4, R16 ;  /* 0x0000000403027825 */ /* 0x008fcc00078e0010 */
[----:B------:R-:W2:Y:S01]  /*0d10*/  LDG.E R2, desc[UR8][R2.64] ;  /* 0x0000000802027981 */ /* 0x000ea2000c1e1900 */
[----:B------:R-:W-:Y:S01]  /*0d20*/  IADD3 R0, PT, PT, R24, -0x1, RZ ;  /* 0xffffffff18007810 */ /* 0x000fe20007ffe0ff */
[----:B------:R-:W-:Y:S01]  /*0d30*/  IMAD.MOV.U32 R21, RZ, RZ, 0x3bbb989d ;  /* 0x3bbb989dff157424 */ /* 0x000fe200078e00ff */
[----:B------:R-:W-:Y:S02]  /*0d40*/  MOV R22, 0x437c0000 ;  /* 0x437c000000167802 */ /* 0x000fe40000000f00 */
[----:B------:R-:W-:Y:S02]  /*0d50*/  I2FP.F32.U32 R0, R0 ;  /* 0x0000000000007245 */ /* 0x000fe40000201000 */
[----:B------:R-:W-:-:S03]  /*0d60*/  IADD3 R10, PT, PT, R10, 0x1, RZ ;  /* 0x000000010a0a7810 */ /* 0x000fc60007ffe0ff */
[----:B------:R-:W-:-:S04]  /*0d70*/  FMUL R0, R0, 0.0013999999500811100006 ;  /* 0x3ab7803400007820 */ /* 0x000fc80000400000 */
[----:B------:R-:W-:-:S04]  /*0d80*/  FFMA.SAT R21, R0, R21, 0.5 ;  /* 0x3f00000000157423 */ /* 0x000fc80000002015 */
[----:B------:R-:W-:-:S04]  /*0d90*/  FFMA.RM R21, R21, R22, 12582913 ;  /* 0x4b40000115157423 */ /* 0x000fc80000004016 */
[C---:B------:R-:W-:Y:S01]  /*0da0*/  FADD R23, R21.reuse, -12583039 ;  /* 0xcb40007f15177421 */ /* 0x040fe20000000000 */
[----:B------:R-:W-:-:S03]  /*0db0*/  IMAD.SHL.U32 R21, R21, 0x800000, RZ ;  /* 0x0080000015157824 */ /* 0x000fc600078e00ff */
[----:B------:R-:W-:-:S04]  /*0dc0*/  FFMA R23, R0, 1.4426950216293334961, -R23 ;  /* 0x3fb8aa3b00177823 */ /* 0x000fc80000000817 */
[----:B------:R-:W-:-:S04]  /*0dd0*/  FFMA R23, R0, 1.925963033500011079e-08, R23 ;  /* 0x32a5706000177823 */ /* 0x000fc80000000017 */
[----:B------:R-:W0:Y:S02]  /*0de0*/  MUFU.EX2 R0, R23 ;  /* 0x0000001700007308 */ /* 0x000e240000000800 */
[----:B0-----:R-:W-:-:S04]  /*0df0*/  FMUL R0, R21, R0 ;  /* 0x0000000015007220 */ /* 0x001fc80000400000 */
[----:B--2---:R-:W-:-:S07]  /*0e00*/  FFMA R11, R2, R0, R11 ;  /* 0x00000000020b7223 */ /* 0x004fce000000000b */
.L_x_19:
[----:B------:R-:W-:Y:S05]  /*0e10*/  BSYNC.RECONVERGENT B0 ;  /* 0x0000000000007941 */ /* 0x000fea0003800200 */
.L_x_16:
[----:B------:R-:W-:Y:S05]  /*0e20*/  WARPSYNC.ALL ;  /* 0x0000000000007948 */ /* 0x000fea0003800000 */
[----:B------:R-:W-:Y:S01]  /*0e30*/  IADD3 R20, PT, PT, R20, 0x1, RZ ;  /* 0x0000000114147810 */ /* 0x000fe20007ffe0ff */
[----:B------:R-:W-:Y:S01]  /*0e40*/  UIADD3 UR5, UPT, UPT, UR5, 0x753000, URZ ;  /* 0x0075300005057890 */ /* 0x000fe2000fffe0ff */
[----:B------:R-:W-:Y:S11]  /*0e50*/  BRA.U UP0, `(.L_x_22) ;  /* 0xfffffff5001c7547 */ /* 0x000ff6000b83ffff */
.L_x_2:
[----:B------:R-:W0:Y:S01]  /*0e60*/  S2UR UR6, SR_CgaCtaId ;  /* 0x00000000000679c3 */ /* 0x000e220000008800 */
[----:B------:R-:W-:Y:S02]  /*0e70*/  UMOV UR4, 0x400 ;  /* 0x0000040000047882 */ /* 0x000fe40000000000 */
[----:B------:R-:W-:Y:S02]  /*0e80*/  UIADD3 UR5, UPT, UPT, UR4, 0x800, URZ ;  /* 0x0000080004057890 */ /* 0x000fe4000fffe0ff */
[----:B0-----:R-:W-:Y:S02]  /*0e90*/  ULEA UR4, UR6, UR4, 0x18 ;  /* 0x0000000406047291 */ /* 0x001fe4000f8ec0ff */
[----:B------:R-:W-:-:S04]  /*0ea0*/  ULEA UR5, UR6, UR5, 0x18 ;  /* 0x0000000506057291 */ /* 0x000fc8000f8ec0ff */
[C---:B------:R-:W-:Y:S02]  /*0eb0*/  LEA R0, R6.reuse, UR4, 0x2 ;  /* 0x0000000406007c11 */ /* 0x040fe4000f8e10ff */
[----:B------:R-:W-:-:S03]  /*0ec0*/  LEA R3, R6, UR5, 0x2 ;  /* 0x0000000506037c11 */ /* 0x000fc6000f8e10ff */
[----:B------:R-:W0:Y:S01]  /*0ed0*/  LDCU UR4, c[0x0][0x360] ;  /* 0x00006c00ff0477ac */ /* 0x000e220008000800 */
[----:B------:R1:W-:Y:S04]  /*0ee0*/  STS [R0], R11 ;  /* 0x0000000b00007388 */ /* 0x0003e80000000800 */
[----:B------:R1:W-:Y:S01]  /*0ef0*/  STS [R3], R10 ;  /* 0x0000000a03007388 */ /* 0x0003e20000000800 */
[----:B0-----:R-:W-:Y:S01]  /*0f00*/  UISETP.GE.U32.AND UP0, UPT, UR4, 0x2, UPT ;  /* 0x000000020400788c */ /* 0x001fe2000bf06070 */
[----:B------:R-:W-:Y:S08]  /*0f10*/  BAR.SYNC.DEFER_BLOCKING 0x0 ;  /* 0x0000000000007b1d */ /* 0x000ff00000010000 */
[----:B-1----:R-:W-:Y:S05]  /*0f20*/  BRA.U !UP0, `(.L_x_23) ;  /* 0x0000000108507547 */ /* 0x002fea000b800000 */
[----:B------:R-:W-:-:S07]  /*0f30*/  IMAD.U32 R2, RZ, RZ, UR4 ;  /* 0x00000004ff027e24 */ /* 0x000fce000f8e00ff */
.L_x_26:
[----:B------:R-:W-:Y:S01]  /*0f40*/  SHF.R.U32.HI R13, RZ, 0x1, R2 ;  /* 0x00000001ff0d7819 */ /* 0x000fe20000011602 */
[----:B------:R-:W-:Y:S03]  /*0f50*/  BSSY.RECONVERGENT B0, `(.L_x_24) ;  /* 0x000000d000007945 */ /* 0x000fe60003800200 */
[----:B------:R-:W-:-:S13]  /*0f60*/  ISETP.GE.U32.AND P0, PT, R6, R13, PT ;  /* 0x0000000d0600720c */ /* 0x000fda0003f06070 */
[----:B0-----:R-:W-:Y:S05]  /*0f70*/  @P0 BRA `(.L_x_25) ;  /* 0x0000000000280947 */ /* 0x001fea0003800000 */
[----:B------:R-:W-:Y:S01]  /*0f80*/  LEA R7, R13, R0, 0x2 ;  /* 0x000000000d077211 */ /* 0x000fe200078e10ff */
[----:B------:R-:W-:Y:S05]  /*0f90*/  LDS R8, [R0] ;  /* 0x0000000000087984 */ /* 0x000fea0000000800 */
[----:B------:R-:W0:Y:S02]  /*0fa0*/  LDS R7, [R7] ;  /* 0x0000000007077984 */ /* 0x000e240000000800 */
[----:B0-----:R-:W-:Y:S01]  /*0fb0*/  FADD R9, R7, R8 ;  /* 0x0000000807097221 */ /* 0x001fe20000000000 */
[----:B------:R-:W-:-:S04]  /*0fc0*/  LEA R8, R13, R3, 0x2 ;  /* 0x000000030d087211 */ /* 0x000fc800078e10ff */
[----:B------:R-:W-:Y:S04]  /*0fd0*/  STS [R0], R9 ;  /* 0x0000000900007388 */ /* 0x000fe80000000800 */
[----:B------:R-:W-:Y:S04]  /*0fe0*/  LDS R8, [R8] ;  /* 0x0000000008087984 */ /* 0x000fe80000000800 */
[----:B------:R-:W0:Y:S02]  /*0ff0*/  LDS R11, [R3] ;  /* 0x00000000030b7984 */ /* 0x000e240000000800 */
[----:B0-----:R-:W-:-:S05]  /*1000*/  IMAD.IADD R10, R8, 0x1, R11 ;  /* 0x00000001080a7824 */ /* 0x001fca00078e020b */
[----:B------:R0:W-:Y:S02]  /*1010*/  STS [R3], R10 ;  /* 0x0000000a03007388 */ /* 0x0001e40000000800 */
.L_x_25:
[----:B------:R-:W-:Y:S05]  /*1020*/  BSYNC.RECONVERGENT B0 ;  /* 0x0000000000007941 */ /* 0x000fea0003800200 */
.L_x_24:
[----:B------:R-:W-:Y:S01]  /*1030*/  BAR.SYNC.DEFER_BLOCKING 0x0 ;  /* 0x0000000000007b1d */ /* 0x000fe20000010000 */
[----:B------:R-:W-:Y:S02]  /*1040*/  ISETP.GT.U32.AND P0, PT, R2, 0x3, PT ;  /* 0x000000030200780c */ /* 0x000fe40003f04070 */
[----:B------:R-:W-:-:S11]  /*1050*/  MOV R2, R13 ;  /* 0x0000000d00027202 */ /* 0x000fd60000000f00 */
[----:B------:R-:W-:Y:S05]  /*1060*/  @P0 BRA `(.L_x_26) ;  /* 0xfffffffc00b40947 */ /* 0x000fea000383ffff */
.L_x_23:
[----:B------:R-:W-:-:S13]  /*1070*/  ISETP.NE.AND P0, PT, R6, RZ, PT ;  /* 0x000000ff0600720c */ /* 0x000fda0003f05270 */
[----:B------:R-:W-:Y:S05]  /*1080*/  @P0 EXIT ;  /* 0x000000000000094d */ /* 0x000fea0003800000 */
[----:B------:R-:W1:Y:S01]  /*1090*/  S2UR UR5, SR_CgaCtaId ;  /* 0x00000000000579c3 */ /* 0x000e620000008800 */
[----:B------:R-:W-:-:S07]  /*10a0*/  UMOV UR4, 0x400 ;  /* 0x0000040000047882 */ /* 0x000fce0000000000 */
[----:B------:R-:W2:Y:S08]  /*10b0*/  LDC R0, c[0x0][0x370] ;  /* 0x0000dc00ff007b82 */ /* 0x000eb00000000800 */
[----:B0-----:R-:W0:Y:S01]  /*10c0*/  LDC.64 R2, c[0x0][0x388] ;  /* 0x0000e200ff027b82 */ /* 0x001e220000000a00 */
[----:B-1----:R-:W-:-:S07]  /*10d0*/  ULEA UR4, UR5, UR4, 0x18 ;  /* 0x0000000405047291 */ /* 0x002fce000f8ec0ff */
[----:B------:R-:W1:Y:S01]  /*10e0*/  LDC.64 R6, c[0x0][0x390] ;  /* 0x0000e400ff067b82 */ /* 0x000e620000000a00 */
[----:B--2---:R-:W-:Y:S01]  /*10f0*/  IMAD R5, R4, R0, R5 ;  /* 0x0000000004057224 */ /* 0x004fe200078e0205 */
[----:B------:R-:W2:Y:S04]  /*1100*/  LDS R9, [UR4] ;  /* 0x00000004ff097984 */ /* 0x000ea80008000800 */
[----:B------:R-:W4:Y:S01]  /*1110*/  LDS R11, [UR4+0x800] ;  /* 0x00080004ff0b7984 */ /* 0x000f220008000800 */
[----:B0-----:R-:W-:-:S04]  /*1120*/  IMAD.WIDE R2, R5, 0x4, R2 ;  /* 0x0000000405027825 */ /* 0x001fc800078e0202 */
[----:B-1----:R-:W-:Y:S01]  /*1130*/  IMAD.WIDE R4, R5, 0x4, R6 ;  /* 0x0000000405047825 */ /* 0x002fe200078e0206 */
[----:B--2---:R-:W-:Y:S04]  /*1140*/  STG.E desc[UR8][R2.64], R9 ;  /* 0x0000000902007986 */ /* 0x004fe8000c101908 */
[----:B----4-:R-:W-:Y:S01]  /*1150*/  STG.E desc[UR8][R4.64], R11 ;  /* 0x0000000b04007986 */ /* 0x010fe2000c101908 */
[----:B------:R-:W-:Y:S05]  /*1160*/  EXIT ;  /* 0x000000000000794d */ /* 0x000fea0003800000 */
        .weak           $__internal_0_$__cuda_sm20_sqrt_rn_f32_slowpath
        .type           $__internal_0_$__cuda_sm20_sqrt_rn_f32_slowpath,@function
        .size           $__internal_0_$__cuda_sm20_sqrt_rn_f32_slowpath,($__internal_1_$__cuda_sm3x_div_rn_noftz_f32_slowpath - $__internal_0_$__cuda_sm20_sqrt_rn_f32_slowpath)
$__internal_0_$__cuda_sm20_sqrt_rn_f32_slowpath:
[----:B------:R-:W-:-:S13]  /*1170*/  LOP3.LUT P0, RZ, R0, 0x7fffffff, RZ, 0xc0, !PT ;  /* 0x7fffffff00ff7812 */ /* 0x000fda000780c0ff */
[----:B------:R-:W-:Y:S01]  /*1180*/  @!P0 MOV R3, R0 ;  /* 0x0000000000038202 */ /* 0x000fe20000000f00 */
[----:B------:R-:W-:Y:S06]  /*1190*/  @!P0 BRA `(.L_x_27) ;  /* 0x0000000000408947 */ /* 0x000fec0003800000 */
[----:B------:R-:W-:-:S13]  /*11a0*/  FSETP.GEU.FTZ.AND P0, PT, R0, RZ, PT ;  /* 0x000000ff0000720b */ /* 0x000fda0003f1e000 */
[----:B------:R-:W-:Y:S01]  /*11b0*/  @!P0 IMAD.MOV.U32 R3, RZ, RZ, 0x7fffffff ;  /* 0x7fffffffff038424 */ /* 0x000fe200078e00ff */
[----:B------:R-:W-:Y:S06]  /*11c0*/  @!P0 BRA `(.L_x_27) ;  /* 0x0000000000348947 */ /* 0x000fec0003800000 */
[----:B------:R-:W-:-:S13]  /*11d0*/  FSETP.GTU.FTZ.AND P0, PT, |R0|, +INF , PT ;  /* 0x7f8000000000780b */ /* 0x000fda0003f1c200 */
[----:B------:R-:W-:Y:S01]  /*11e0*/  @P0 FADD.FTZ R3, R0, 1 ;  /* 0x3f80000000030421 */ /* 0x000fe20000010000 */
[----:B------:R-:W-:Y:S06]  /*11f0*/  @P0 BRA `(.L_x_27) ;  /* 0x0000000000280947 */ /* 0x000fec0003800000 */
[----:B------:R-:W-:-:S13]  /*1200*/  FSETP.NEU.FTZ.AND P0, PT, |R0|, +INF , PT ;  /* 0x7f8000000000780b */ /* 0x000fda0003f1d200 */
[----:B------:R-:W-:-:S04]  /*1210*/  @P0 FFMA R23, R0, 1.84467440737095516160e+19, RZ ;  /* 0x5f80000000170823 */ /* 0x000fc800000000ff */
[----:B------:R-:W0:Y:S02]  /*1220*/  @P0 MUFU.RSQ R24, R23 ;  /* 0x0000001700180308 */ /* 0x000e240000001400 */
[----:B0-----:R-:W-:Y:S01]  /*1230*/  @P0 FMUL.FTZ R26, R23, R24 ;  /* 0x00000018171a0220 */ /* 0x001fe20000410000 */
[----:B------:R-:W-:-:S03]  /*1240*/  @P0 FMUL.FTZ R24, R24, 0.5 ;  /* 0x3f00000018180820 */ /* 0x000fc60000410000 */
[----:B------:R-:W-:-:S04]  /*1250*/  @P0 FADD.FTZ R3, -R26, -RZ ;  /* 0x800000ff1a030221 */ /* 0x000fc80000010100 */
[----:B------:R-:W-:Y:S01]  /*1260*/  @P0 FFMA R25, R26, R3, R23 ;  /* 0x000000031a190223 */ /* 0x000fe20000000017 */
[----:B------:R-:W-:-:S03]  /*1270*/  @!P0 MOV R3, R0 ;  /* 0x0000000000038202 */ /* 0x000fc60000000f00 */
[----:B------:R-:W-:-:S04]  /*1280*/  @P0 FFMA R24, R25, R24, R26 ;  /* 0x0000001819180223 */ /* 0x000fc8000000001a */
[----:B------:R-:W-:-:S07]  /*1290*/  @P0 FMUL.FTZ R3, R24, 2.3283064365386962891e-10 ;  /* 0x2f80000018030820 */ /* 0x000fce0000410000 */
.L_x_27:
[----:B------:R-:W-:Y:S01]  /*12a0*/  MOV R23, R3 ;  /* 0x0000000300177202 */ /* 0x000fe20000000f00 */
[----:B------:R-:W-:-:S04]  /*12b0*/  IMAD.MOV.U32 R3, RZ, RZ, 0x0 ;  /* 0x00000000ff037424 */ /* 0x000fc800078e00ff */
[----:B------:R-:W-:Y:S05]  /*12c0*/  RET.REL.NODEC R2 `(_Z9calc_funciPfPiS_i) ;  /* 0xffffffec024c7950 */ /* 0x000fea0003c3ffff */
        .weak           $__internal_1_$__cuda_sm3x_div_rn_noftz_f32_slowpath
        .type           $__internal_1_$__cuda_sm3x_div_rn_noftz_f32_slowpath,@function
        .size           $__internal_1_$__cuda_sm3x_div_rn_noftz_f32_slowpath,(.L_x_96 - $__internal_1_$__cuda_sm3x_div_rn_noftz_f32_slowpath)
$__internal_1_$__cuda_sm3x_div_rn_noftz_f32_slowpath:
[----:B------:R-:W-:Y:S01]  /*12d0*/  SHF.R.U32.HI R24, RZ, 0x17, R0 ;  /* 0x00000017ff187819 */ /* 0x000fe20000011600 */
[----:B------:R-:W-:Y:S01]  /*12e0*/  BSSY.RECONVERGENT B2, `(.L_x_28) ;  /* 0x0000063000027945 */ /* 0x000fe20003800200 */
[----:B------:R-:W-:Y:S02]  /*12f0*/  SHF.R.U32.HI R25, RZ, 0x17, R3 ;  /* 0x00000017ff197819 */ /* 0x000fe40000011603 */
[----:B------:R-:W-:Y:S02]  /*1300*/  LOP3.LUT R24, R24, 0xff, RZ, 0xc0, !PT ;  /* 0x000000ff18187812 */ /* 0x000fe400078ec0ff */
[----:B------:R-:W-:Y:S02]  /*1310*/  LOP3.LUT R25, R25, 0xff, RZ, 0xc0, !PT ;  /* 0x000000ff19197812 */ /* 0x000fe400078ec0ff */
[----:B------:R-:W-:Y:S02]  /*1320*/  IADD3 R26, PT, PT, R24, -0x1, RZ ;  /* 0xffffffff181a7810 */ /* 0x000fe40007ffe0ff */
[----:B------:R-:W-:-:S02]  /*1330*/  IADD3 R27, PT, PT, R25, -0x1, RZ ;  /* 0xffffffff191b7810 */ /* 0x000fc40007ffe0ff */
[----:B------:R-:W-:-:S04]  /*1340*/  ISETP.GT.U32.AND P0, PT, R26, 0xfd, PT ;  /* 0x000000fd1a00780c */ /* 0x000fc80003f04070 */
[----:B------:R-:W-:-:S13]  /*1350*/  ISETP.GT.U32.OR P0, PT, R27, 0xfd, P0 ;  /* 0x000000fd1b00780c */ /* 0x000fda0000704470 */
[----:B------:R-:W-:Y:S01]  /*1360*/  @!P0 IMAD.MOV.U32 R27, RZ, RZ, RZ ;  /* 0x000000ffff1b8224 */ /* 0x000fe200078e00ff */
[----:B------:R-:W-:Y:S06]  /*1370*/  @!P0 BRA `(.L_x_29) ;  /* 0x0000000000608947 */ /* 0x000fec0003800000 */
[----:B------:R-:W-:Y:S02]  /*1380*/  FSETP.GTU.FTZ.AND P0, PT, |R3|, +INF , PT ;  /* 0x7f8000000300780b */ /* 0x000fe40003f1c200 */
[----:B------:R-:W-:-:S04]  /*1390*/  FSETP.GTU.FTZ.AND P1, PT, |R0|, +INF , PT ;  /* 0x7f8000000000780b */ /* 0x000fc80003f3c200 */
[----:B------:R-:W-:-:S13]  /*13a0*/  PLOP3.LUT P0, PT, P0, P1, PT, 0xf8, 0x8f ;  /* 0x00000000008f781c */ /* 0x000fda0000703f70 */
[----:B------:R-:W-:Y:S05]  /*13b0*/  @P0 BRA `(.L_x_30) ;  /* 0x0000000400500947 */ /* 0x000fea0003800000 */
[----:B------:R-:W-:-:S13]  /*13c0*/  LOP3.LUT P0, RZ, R0, 0x7fffffff, R3, 0xc8, !PT ;  /* 0x7fffffff00ff7812 */ /* 0x000fda000780c803 */
[----:B------:R-:W-:Y:S05]  /*13d0*/  @!P0 BRA `(.L_x_31) ;  /* 0x0000000400408947 */ /* 0x000fea0003800000 */
[C---:B------:R-:W-:Y:S02]  /*13e0*/  FSETP.NEU.FTZ.AND P3, PT, |R3|.reuse, +INF , PT ;  /* 0x7f8000000300780b */ /* 0x040fe40003f7d200 */
[----:B------:R-:W-:Y:S02]  /*13f0*/  FSETP.NEU.FTZ.AND P1, PT, |R0|, +INF , PT ;  /* 0x7f8000000000780b */ /* 0x000fe40003f3d200 */
[----:B------:R-:W-:-:S11]  /*1400*/  FSETP.NEU.FTZ.AND P0, PT, |R3|, +INF , PT ;  /* 0x7f8000000300780b */ /* 0x000fd60003f1d200 */
[----:B------:R-:W-:Y:S05]  /*1410*/  @!P1 BRA !P3, `(.L_x_31) ;  /* 0x0000000400309947 */ /* 0x000fea0005800000 */
[----:B------:R-:W-:-:S04]  /*1420*/  LOP3.LUT P3, RZ, R3, 0x7fffffff, RZ, 0xc0, !PT ;  /* 0x7fffffff03ff7812 */ /* 0x000fc8000786c0ff */
[----:B------:R-:W-:-:S13]  /*1430*/  PLOP3.LUT P1, PT, P1, P3, PT, 0x2f, 0xf2 ;  /* 0x0000000000f2781c */ /* 0x000fda0000f26577 */
[----:B------:R-:W-:Y:S05]  /*1440*/  @P1 BRA `(.L_x_32) ;  /* 0x00000004001c1947 */ /* 0x000fea0003800000 */
[----:B------:R-:W-:-:S04]  /*1450*/  LOP3.LUT P1, RZ, R0, 0x7fffffff, RZ, 0xc0, !PT ;  /* 0x7fffffff00ff7812 */ /* 0x000fc8000782c0ff */
[----:B------:R-:W-:-:S13]  /*1460*/  PLOP3.LUT P0, PT, P0, P1, PT, 0x2f, 0xf2 ;  /* 0x0000000000f2781c */ /* 0x000fda0000702577 */
[----:B------:R-:W-:Y:S05]  /*1470*/  @P0 BRA `(.L_x_33) ;  /* 0x0000000400040947 */ /* 0x000fea0003800000 */
[----:B------:R-:W-:Y:S02]  /*1480*/  IADD3 R27, PT, PT, R25, -0x1, RZ ;  /* 0xffffffff191b7810 */ /* 0x000fe40007ffe0ff */
[----:B------:R-:W-:Y:S02]  /*1490*/  ISETP.GE.AND P1, PT, R26, RZ, PT ;  /* 0x000000ff1a00720c */ /* 0x000fe40003f26270 */
[----:B------:R-:W-:-:S11]  /*14a0*/  ISETP.GE.AND P0, PT, R27, RZ, PT ;  /* 0x000000ff1b00720c */ /* 0x000fd60003f06270 */
[----:B------:R-:W-:Y:S02]  /*14b0*/  @!P1 FFMA R0, R0, 1.84467440737095516160e+19, RZ ;  /* 0x5f80000000009823 */ /* 0x000fe400000000ff */
[----:B------:R-:W-:Y:S01]  /*14c0*/  @P0 MOV R27, RZ ;  /* 0x000000ff001b0202 */ /* 0x000fe20000000f00 */
[----:B------:R-:W-:Y:S02]  /*14d0*/  @!P0 IMAD.MOV.U32 R27, RZ, RZ, -0x40 ;  /* 0xffffffc0ff1b8424 */ /* 0x000fe400078e00ff */
[----:B------:R-:W-:-:S03]  /*14e0*/  @!P0 FFMA R3, R3, 1.84467440737095516160e+19, RZ ;  /* 0x5f80000003038823 */ /* 0x000fc600000000ff */
[----:B------:R-:W-:-:S07]  /*14f0*/  @!P1 IADD3 R27, PT, PT, R27, 0x40, RZ ;  /* 0x000000401b1b9810 */ /* 0x000fce0007ffe0ff */
.L_x_29:
[----:B------:R-:W-:Y:S01]  /*1500*/  LEA R29, R24, 0xc0800000, 0x17 ;  /* 0xc0800000181d7811 */ /* 0x000fe200078eb8ff */
[----:B------:R-:W-:Y:S01]  /*1510*/  VIADD R25, R25, 0xffffff81 ;  /* 0xffffff8119197836 */ /* 0x000fe20000000000 */
[----:B------:R-:W-:Y:S02]  /*1520*/  BSSY.RECONVERGENT B3, `(.L_x_34) ;  /* 0x0000035000037945 */ /* 0x000fe40003800200 */
[----:B------:R-:W-:Y:S01]  /*1530*/  IADD3 R26, PT, PT, -R29, R0, RZ ;  /* 0x000000001d1a7210 */ /* 0x000fe20007ffe1ff */
[C---:B------:R-:W-:Y:S01]  /*1540*/  IMAD R3, R25.reuse, -0x800000, R3 ;  /* 0xff80000019037824 */ /* 0x040fe200078e0203 */
[----:B------:R-:W-:Y:S02]  /*1550*/  IADD3 R28, PT, PT, R25, 0x7f, -R24 ;  /* 0x0000007f191c7810 */ /* 0x000fe40007ffe818 */
[----:B------:R-:W0:Y:S01]  /*1560*/  MUFU.RCP R29, R26 ;  /* 0x0000001a001d7308 */ /* 0x000e220000001000 */
[----:B------:R-:W-:Y:S01]  /*1570*/  FADD.FTZ R0, -R26, -RZ ;  /* 0x800000ff1a007221 */ /* 0x000fe20000010100 */
[----:B------:R-:W-:-:S03]  /*1580*/  IADD3 R27, PT, PT, R28, R27, RZ ;  /* 0x0000001b1c1b7210 */ /* 0x000fc60007ffe0ff */
[----:B0-----:R-:W-:-:S04]  /*1590*/  FFMA R24, R29, R0, 1 ;  /* 0x3f8000001d187423 */ /* 0x001fc80000000000 */
[----:B------:R-:W-:-:S04]  /*15a0*/  FFMA R24, R29, R24, R29 ;  /* 0x000000181d187223 */ /* 0x000fc8000000001d */
[----:B------:R-:W-:-:S04]  /*15b0*/  FFMA R25, R3, R24, RZ ;  /* 0x0000001803197223 */ /* 0x000fc800000000ff */
[----:B------:R-:W-:-:S04]  /*15c0*/  FFMA R28, R0, R25, R3 ;  /* 0x00000019001c7223 */ /* 0x000fc80000000003 */
[----:B------:R-:W-:-:S04]  /*15d0*/  FFMA R25, R24, R28, R25 ;  /* 0x0000001c18197223 */ /* 0x000fc80000000019 */
[----:B------:R-:W-:-:S04]  /*15e0*/  FFMA R26, R0, R25, R3 ;  /* 0x00000019001a7223 */ /* 0x000fc80000000003 */
[----:B------:R-:W-:-:S05]  /*15f0*/  FFMA R0, R24, R26, R25 ;  /* 0x0000001a18007223 */ /* 0x000fca0000000019 */
[----:B------:R-:W-:-:S04]  /*1600*/  SHF.R.U32.HI R3, RZ, 0x17, R0 ;  /* 0x00000017ff037819 */ /* 0x000fc80000011600 */
[----:B------:R-:W-:-:S04]  /*1610*/  LOP3.LUT R28, R3, 0xff, RZ, 0xc0, !PT ;  /* 0x000000ff031c7812 */ /* 0x000fc800078ec0ff */
[----:B------:R-:W-:-:S05]  /*1620*/  IADD3 R3, PT, PT, R28, R27, RZ ;  /* 0x0000001b1c037210 */ /* 0x000fca0007ffe0ff */
[----:B------:R-:W-:-:S05]  /*1630*/  VIADD R28, R3, 0xffffffff ;  /* 0xffffffff031c7836 */ /* 0x000fca0000000000 */
[----:B------:R-:W-:-:S13]  /*1640*/  ISETP.GE.U32.AND P0, PT, R28, 0xfe, PT ;  /* 0x000000fe1c00780c */ /* 0x000fda0003f06070 */
[----:B------:R-:W-:Y:S05]  /*1650*/  @!P0 BRA `(.L_x_35) ;  /* 0x0000000000808947 */ /* 0x000fea0003800000 */
[----:B------:R-:W-:-:S13]  /*1660*/  ISETP.GT.AND P0, PT, R3, 0xfe, PT ;  /* 0x000000fe0300780c */ /* 0x000fda0003f04270 */
[----:B------:R-:W-:Y:S05]  /*1670*/  @P0 BRA `(.L_x_36) ;  /* 0x00000000006c0947 */ /* 0x000fea0003800000 */
[----:B------:R-:W-:-:S13]  /*1680*/  ISETP.GE.AND P0, PT, R3, 0x1, PT ;  /* 0x000000010300780c */ /* 0x000fda0003f06270 */
[----:B------:R-:W-:Y:S05]  /*1690*/  @P0 BRA `(.L_x_37) ;  /* 0x0000000000740947 */ /* 0x000fea0003800000 */
[----:B------:R-:W-:Y:S02]  /*16a0*/  ISETP.GE.AND P0, PT, R3, -0x18, PT ;  /* 0xffffffe80300780c */ /* 0x000fe40003f06270 */
[----:B------:R-:W-:-:S11]  /*16b0*/  LOP3.LUT R0, R0, 0x80000000, RZ, 0xc0, !PT ;  /* 0x8000000000007812 */ /* 0x000fd600078ec0ff */
[----:B------:R-:W-:Y:S05]  /*16c0*/  @!P0 BRA `(.L_x_37) ;  /* 0x0000000000688947 */ /* 0x000fea0003800000 */
[CCC-:B------:R-:W-:Y:S01]  /*16d0*/  FFMA.RP R28, R24.reuse, R26.reuse, R25.reuse ;  /* 0x0000001a181c7223 */ /* 0x1c0fe20000008019 */
[CCC-:B------:R-:W-:Y:S01]  /*16e0*/  FFMA.RM R27, R24.reuse, R26.reuse, R25.reuse ;  /* 0x0000001a181b7223 */ /* 0x1c0fe20000004019 */
[----:B------:R-:W-:Y:S01]  /*16f0*/  FFMA.RZ R24, R24, R26, R25 ;  /* 0x0000001a18187223 */ /* 0x000fe2000000c019 */
[C---:B------:R-:W-:Y:S02]  /*1700*/  IADD3 R25, PT, PT, R3.reuse, 0x20, RZ ;  /* 0x0000002003197810 */ /* 0x040fe40007ffe0ff */
[C---:B------:R-:W-:Y:S02]  /*1710*/  ISETP.NE.AND P3, PT, R3.reuse, RZ, PT ;  /* 0x000000ff0300720c */ /* 0x040fe40003f65270 */
[----:B------:R-:W-:Y:S02]  /*1720*/  LOP3.LUT R24, R24, 0x7fffff, RZ, 0xc0, !PT ;  /* 0x007fffff18187812 */ /* 0x000fe400078ec0ff */
[----:B------:R-:W-:Y:S02]  /*1730*/  ISETP.NE.AND P1, PT, R3, RZ, PT ;  /* 0x000000ff0300720c */ /* 0x000fe40003f25270 */
[----:B------:R-:W-:-:S02]  /*1740*/  LOP3.LUT R24, R24, 0x800000, RZ, 0xfc, !PT ;  /* 0x0080000018187812 */ /* 0x000fc400078efcff */
[----:B------:R-:W-:Y:S02]  /*1750*/  IADD3 R3, PT, PT, -R3, RZ, RZ ;  /* 0x000000ff03037210 */ /* 0x000fe40007ffe1ff */
[----:B------:R-:W-:Y:S02]  /*1760*/  SHF.L.U32 R25, R24, R25, RZ ;  /* 0x0000001918197219 */ /* 0x000fe400000006ff */
[----:B------:R-:W-:Y:S02]  /*1770*/  FSETP.NEU.FTZ.AND P0, PT, R28, R27, PT ;  /* 0x0000001b1c00720b */ /* 0x000fe40003f1d000 */
[----:B------:R-:W-:Y:S02]  /*1780*/  SEL R3, R3, RZ, P3 ;  /* 0x000000ff03037207 */ /* 0x000fe40001800000 */
[----:B------:R-:W-:Y:S02]  /*1790*/  ISETP.NE.AND P1, PT, R25, RZ, P1 ;  /* 0x000000ff1900720c */ /* 0x000fe40000f25270 */
[----:B------:R-:W-:-:S02]  /*17a0*/  SHF.R.U32.HI R3, RZ, R3, R24 ;  /* 0x00000003ff037219 */ /* 0x000fc40000011618 */
[----:B------:R-:W-:Y:S02]  /*17b0*/  PLOP3.LUT P0, PT, P0, P1, PT, 0xf8, 0x8f ;  /* 0x00000000008f781c */ /* 0x000fe40000703f70 */
[----:B------:R-:W-:Y:S02]  /*17c0*/  SHF.R.U32.HI R25, RZ, 0x1, R3 ;  /* 0x00000001ff197819 */ /* 0x000fe40000011603 */
[----:B------:R-:W-:-:S04]  /*17d0*/  SEL R24, RZ, 0x1, !P0 ;  /* 0x00000001ff187807 */ /* 0x000fc80004000000 */
[----:B------:R-:W-:-:S04]  /*17e0*/  LOP3.LUT R24, R24, 0x1, R25, 0xf8, !PT ;  /* 0x0000000118187812 */ /* 0x000fc800078ef819 */
[----:B------:R-:W-:-:S05]  /*17f0*/  LOP3.LUT R24, R24, R3, RZ, 0xc0, !PT ;  /* 0x0000000318187212 */ /* 0x000fca00078ec0ff */
[----:B------:R-:W-:-:S05]  /*1800*/  IMAD.IADD R25, R25, 0x1, R24 ;  /* 0x0000000119197824 */ /* 0x000fca00078e0218 */
[----:B------:R-:W-:Y:S01]  /*1810*/  LOP3.LUT R0, R25, R0, RZ, 0xfc, !PT ;  /* 0x0000000019007212 */ /* 0x000fe200078efcff */
[----:B------:R-:W-:Y:S06]  /*1820*/  BRA `(.L_x_37) ;  /* 0x0000000000107947 */ /* 0x000fec0003800000 */
.L_x_36:
[----:B------:R-:W-:-:S04]  /*1830*/  LOP3.LUT R0, R0, 0x80000000, RZ, 0xc0, !PT ;  /* 0x8000000000007812 */ /* 0x000fc800078ec0ff */
[----:B------:R-:W-:Y:S01]  /*1840*/  LOP3.LUT R0, R0, 0x7f800000, RZ, 0xfc, !PT ;  /* 0x7f80000000007812 */ /* 0x000fe200078efcff */
[----:B------:R-:W-:Y:S06]  /*1850*/  BRA `(.L_x_37) ;  /* 0x0000000000047947 */ /* 0x000fec0003800000 */
.L_x_35:
[----:B------:R-:W-:-:S07]  /*1860*/  LEA R0, R27, R0, 0x17 ;  /* 0x000000001b007211 */ /* 0x000fce00078eb8ff */
.L_x_37:
[----:B------:R-:W-:Y:S05]  /*1870*/  BSYNC.RECONVERGENT B3 ;  /* 0x0000000000037941 */ /* 0x000fea0003800200 */
.L_x_34:
[----:B------:R-:W-:Y:S05]  /*1880*/  BRA `(.L_x_38) ;  /* 0x0000000000207947 */ /* 0x000fea0003800000 */
.L_x_33:
[----:B------:R-:W-:-:S04]  /*1890*/  LOP3.LUT R0, R0, 0x80000000, R3, 0x48, !PT ;  /* 0x8000000000007812 */ /* 0x000fc800078e4803 */
[----:B------:R-:W-:Y:S01]  /*18a0*/  LOP3.LUT R0, R0, 0x7f800000, RZ, 0xfc, !PT ;  /* 0x7f80000000007812 */ /* 0x000fe200078efcff */
[----:B------:R-:W-:Y:S06]  /*18b0*/  BRA `(.L_x_38) ;  /* 0x0000000000147947 */ /* 0x000fec0003800000 */
.L_x_32:
[----:B------:R-:W-:Y:S01]  /*18c0*/  LOP3.LUT R0, R0, 0x80000000, R3, 0x48, !PT ;  /* 0x8000000000007812 */ /* 0x000fe200078e4803 */
[----:B------:R-:W-:Y:S06]  /*18d0*/  BRA `(.L_x_38) ;  /* 0x00000000000c7947 */ /* 0x000fec0003800000 */
.L_x_31:
[----:B------:R-:W0:Y:S01]  /*18e0*/  MUFU.RSQ R0, -QNAN ;  /* 0xffc0000000007908 */ /* 0x000e220000001400 */
[----:B------:R-:W-:Y:S05]  /*18f0*/  BRA `(.L_x_38) ;  /* 0x0000000000047947 */ /* 0x000fea0003800000 */
.L_x_30:
[----:B------:R-:W-:-:S07]  /*1900*/  FADD.FTZ R0, R3, R0 ;  /* 0x0000000003007221 */ /* 0x000fce0000010000 */
.L_x_38:
[----:B------:R-:W-:Y:S05]  /*1910*/  BSYNC.RECONVERGENT B2 ;  /* 0x0000000000027941 */ /* 0x000fea0003800200 */
.L_x_28:
[----:B------:R-:W-:-:S04]  /*1920*/  HFMA2 R3, -RZ, RZ, 0, 0 ;  /* 0x00000000ff037431 */ /* 0x000fc800000001ff */
[----:B0-----:R-:W-:Y:S05]  /*1930*/  RET.REL.NODEC R2 `(_Z9calc_funciPfPiS_i) ;  /* 0xffffffe402b07950 */ /* 0x001fea0003c3ffff */
.L_x_39:
        /* <DEDUP_REMOVED lines=12> */
.L_x_96:


//--------------------- .text._Z6kerneliPfPiS_i   --------------------------
	.section	.text._Z6kerneliPfPiS_i,"ax",@progbits
	.align	128
        .global         _Z6kerneliPfPiS_i
        .type           _Z6kerneliPfPiS_i,@function
        .size           _Z6kerneliPfPiS_i,(.L_x_98 - _Z6kerneliPfPiS_i)
        .other          _Z6kerneliPfPiS_i,@"STO_CUDA_ENTRY STV_DEFAULT"
_Z6kerneliPfPiS_i:
.text._Z6kerneliPfPiS_i:
        /* <DEDUP_REMOVED lines=28> */
[----:B------:R-:W-:Y:S05]  /*01c0*/  CALL.REL.NOINC `($__internal_2_$__cuda_sm20_sqrt_rn_f32_slowpath) ;  /* 0x0000000c00e47944 */ /* 0x000fea0003c00000 */
[----:B------:R-:W-:Y:S05]  /*01d0*/  BSYNC.RECONVERGENT B0 ;  /* 0x0000000000007941 */ /* 0x000fea0003800200 */
.L_x_42:
[----:B------:R-:W-:Y:S01]  /*01e0*/  MOV R19, R23 ;  /* 0x0000001700137202 */ /* 0x000fe20000000f00 */
[----:B------:R-:W-:Y:S06]  /*01f0*/  BRA `(.L_x_43) ;  /* 0x0000000000107947 */ /* 0x000fec0003800000 */
.L_x_41:
[----:B------:R-:W-:Y:S01]  /*0200*/  FMUL.FTZ R19, R0, R3 ;  /* 0x0000000300137220 */ /* 0x000fe20000410000 */
[----:B------:R-:W-:-:S03]  /*0210*/  FMUL.FTZ R3, R3, 0.5 ;  /* 0x3f00000003037820 */ /* 0x000fc60000410000 */
[----:B------:R-:W-:-:S04]  /*0220*/  FFMA R0, -R19, R19, R0 ;  /* 0x0000001313007223 */ /* 0x000fc80000000100 */
[----:B------:R-:W-:-:S07]  /*0230*/  FFMA R19, R0, R3, R19 ;  /* 0x0000000300137223 */ /* 0x000fce0000000013 */
.L_x_43:
[----:B------:R-:W0:Y:S01]  /*0240*/  LDC.64 R4, c[0x4][RZ] ;  /* 0x01000000ff047b82 */ /* 0x000e220000000a00 */
[----:B------:R-:W1:Y:S01]  /*0250*/  LDCU UR4, c[0x0][0x3a0] ;  /* 0x00007400ff0477ac */ /* 0x000e620008000800 */
[----:B------:R-:W-:Y:S01]  /*0260*/  FMUL R19, R19, R19 ;  /* 0x0000001313137220 */ /* 0x000fe20000400000 */
[----:B------:R-:W-:Y:S01]  /*0270*/  CS2R R16, SRZ ;  /* 0x0000000000107805 */ /* 0x000fe2000001ff00 */
[----:B------:R-:W-:-:S04]  /*0280*/  IMAD.MOV.U32 R20, RZ, RZ, RZ ;  /* 0x000000ffff147224 */ /* 0x000fc800078e00ff */
[----:B------:R-:W2:Y:S08]  /*0290*/  LDC.64 R6, c[0x4][0x8] ;  /* 0x01000200ff067b82 */ /* 0x000eb00000000a00 */
[----:B------:R-:W3:Y:S01]  /*02a0*/  LDC.64 R8, c[0x0][0x398] ;  /* 0x0000e600ff087b82 */ /* 0x000ee20000000a00 */
[----:B-1----:R-:W-:-:S12]  /*02b0*/  UIADD3 UR4, UPT, UPT, -UR4, URZ, URZ ;  /* 0x000000ff04047290 */ /* 0x002fd8000fffe1ff */
.L_x_60:
        /* <DEDUP_REMOVED lines=23> */
[----:B---3--:R-:W-:Y:S05]  /*0430*/  CALL.REL.NOINC `($__internal_2_$__cuda_sm20_sqrt_rn_f32_slowpath) ;  /* 0x0000000c00487944 */ /* 0x008fea0003c00000 */
[----:B------:R-:W-:Y:S05]  /*0440*/  BSYNC.RECONVERGENT B0 ;  /* 0x0000000000007941 */ /* 0x000fea0003800200 */
.L_x_45:
[----:B------:R-:W-:Y:S01]  /*0450*/  IMAD.MOV.U32 R22, RZ, RZ, R23 ;  /* 0x000000ffff167224 */ /* 0x000fe200078e0017 */
[----:B------:R-:W-:Y:S06]  /*0460*/  BRA `(.L_x_46) ;  /* 0x0000000000107947 */ /* 0x000fec0003800000 */
.L_x_44:
[----:B------:R-:W-:Y:S01]  /*0470*/  FMUL.FTZ R22, R25, R26 ;  /* 0x0000001a19167220 */ /* 0x000fe20000410000 */
[----:B------:R-:W-:-:S03]  /*0480*/  FMUL.FTZ R0, R26, 0.5 ;  /* 0x3f0000001a007820 */ /* 0x000fc60000410000 */
[----:B------:R-:W-:-:S04]  /*0490*/  FFMA R3, -R22, R22, R25 ;  /* 0x0000001616037223 */ /* 0x000fc80000000119 */
[----:B------:R-:W-:-:S07]  /*04a0*/  FFMA R22, R3, R0, R22 ;  /* 0x0000000003167223 */ /* 0x000fce0000000016 */
.L_x_46:
        /* <DEDUP_REMOVED lines=15> */
[----:B---3--:R-:W-:Y:S05]  /*05a0*/  CALL.REL.NOINC `($__internal_2_$__cuda_sm20_sqrt_rn_f32_slowpath) ;  /* 0x0000000800ec7944 */ /* 0x008fea0003c00000 */
[----:B------:R-:W-:Y:S05]  /*05b0*/  BRA `(.L_x_49) ;  /* 0x0000000000107947 */ /* 0x000fea0003800000 */
.L_x_48:
[----:B------:R-:W-:Y:S01]  /*05c0*/  FMUL.FTZ R23, R26, R27 ;  /* 0x0000001b1a177220 */ /* 0x000fe20000410000 */
[----:B------:R-:W-:-:S03]  /*05d0*/  FMUL.FTZ R2, R27, 0.5 ;  /* 0x3f0000001b027820 */ /* 0x000fc60000410000 */
[----:B------:R-:W-:-:S04]  /*05e0*/  FFMA R0, -R23, R23, R26 ;  /* 0x0000001717007223 */ /* 0x000fc8000000011a */
[----:B------:R-:W-:-:S07]  /*05f0*/  FFMA R23, R0, R2, R23 ;  /* 0x0000000200177223 */ /* 0x000fce0000000017 */
.L_x_49:
[----:B------:R-:W-:Y:S05]  /*0600*/  BSYNC.RECONVERGENT B0 ;  /* 0x0000000000007941 */ /* 0x000fea0003800200 */
.L_x_47:
        /* <DEDUP_REMOVED lines=15> */
[----:B---3--:R-:W-:Y:S05]  /*0700*/  CALL.REL.NOINC `($__internal_3_$__cuda_sm3x_div_rn_noftz_f32_slowpath) ;  /* 0x0000000800f07944 */ /* 0x008fea0003c00000 */
[----:B------:R-:W-:-:S07]  /*0710*/  IMAD.MOV.U32 R3, RZ, RZ, R0 ;  /* 0x000000ffff037224 */ /* 0x000fce00078e0000 */
.L_x_51:
[----:B------:R-:W-:Y:S05]  /*0720*/  BSYNC.RECONVERGENT B0 ;  /* 0x0000000000007941 */ /* 0x000fea0003800200 */
.L_x_50:
        /* <DEDUP_REMOVED lines=12> */
[----:B---3--:R-:W-:Y:S05]  /*07f0*/  CALL.REL.NOINC `($__internal_3_$__cuda_sm3x_div_rn_noftz_f32_slowpath) ;  /* 0x0000000800b47944 */ /* 0x008fea0003c00000 */
[----:B------:R-:W-:-:S07]  /*0800*/  MOV R24, R0 ;  /* 0x0000000000187202 */ /* 0x000fce0000000f00 */
.L_x_53:
[----:B------:R-:W-:Y:S05]  /*0810*/  BSYNC.RECONVERGENT B0 ;  /* 0x0000000000007941 */ /* 0x000fea0003800200 */
.L_x_52:
[----:B------:R-:W0:Y:S01]  /*0820*/  F2F.F64.F32 R2, R22 ;  /* 0x0000001600027310 */ /* 0x000e220000201800 */
[----:B------:R-:W-:Y:S01]  /*0830*/  IMAD.IADD R0, R13, 0x1, -R21 ;  /* 0x000000010d007824 */ /* 0x000fe200078e0a15 */
[----:B------:R-:W-:Y:S01]  /*0840*/  UMOV UR6, 0x11111111 ;  /* 0x1111111100067882 */ /* 0x000fe20000000000 */
[----:B------:R-:W-:Y:S01]  /*0850*/  UMOV UR7, 0x3fb11111 ;  /* 0x3fb1111100077882 */ /* 0x000fe20000000000 */
[----:B------:R-:W-:Y:S04]  /*0860*/  BSSY.RECONVERGENT B0, `(.L_x_54) ;  /* 0x000005b000007945 */ /* 0x000fe80003800200 */
[----:B------:R-:W-:Y:S01]  /*0870*/  BSSY.RELIABLE B1, `(.L_x_55) ;  /* 0x0000011000017945 */ /* 0x000fe20003800100 */
[----:B------:R-:W-:-:S04]  /*0880*/  IABS R25, R0 ;  /* 0x0000000000197213 */ /* 0x000fc80000000000 */
[----:B------:R-:W-:-:S04]  /*0890*/  IADD3 R0, PT, PT, R25, -0x701, RZ ;  /* 0xfffff8ff19007810 */ /* 0x000fc80007ffe0ff */
[----:B------:R-:W-:Y:S01]  /*08a0*/  ISETP.GE.U32.AND P0, PT, R0, -0x601, PT ;  /* 0xfffff9ff0000780c */ /* 0x000fe20003f06070 */
[----:B0-----:R-:W-:-:S14]  /*08b0*/  DSETP.GE.AND P1, PT, R2, UR6, PT ;  /* 0x0000000602007e2a */ /* 0x001fdc000bf26000 */
[----:B------:R-:W-:Y:S05]  /*08c0*/  @!P0 BRA P1, `(.L_x_56) ;  /* 0x00000000002c8947 */ /* 0x000fea0000800000 */
[----:B------:R-:W-:Y:S01]  /*08d0*/  VIADD R0, R25, 0xfffff8c7 ;  /* 0xfffff8c719007836 */ /* 0x000fe20000000000 */
[----:B------:R-:W-:Y:S01]  /*08e0*/  UMOV UR6, 0x11111111 ;  /* 0x1111111100067882 */ /* 0x000fe20000000000 */
[----:B------:R-:W-:Y:S02]  /*08f0*/  UMOV UR7, 0x3fa11111 ;  /* 0x3fa1111100077882 */ /* 0x000fe40000000000 */
[----:B------:R-:W-:Y:S01]  /*0900*/  DSETP.GE.AND P1, PT, R2, UR6, PT ;  /* 0x0000000602007e2a */ /* 0x000fe2000bf26000 */
[----:B------:R-:W-:-:S13]  /*0910*/  ISETP.GE.U32.AND P0, PT, R0, -0x671, PT ;  /* 0xfffff98f0000780c */ /* 0x000fda0003f06070 */
[----:B------:R-:W-:Y:S05]  /*0920*/  @!P0 BRA P1, `(.L_x_56) ;  /* 0x0000000000148947 */ /* 0x000fea0000800000 */
[----:B------:R-:W-:-:S04]  /*0930*/  IADD3 R0, PT, PT, R25, -0x79d, RZ ;  /* 0xfffff86319007810 */ /* 0x000fc80007ffe0ff */
[----:B------:R-:W-:-:S04]  /*0940*/  ISETP.GT.U32.AND P0, PT, R0, -0x73a, PT ;  /* 0xfffff8c60000780c */ /* 0x000fc80003f04070 */
[----:B------:R-:W-:-:S13]  /*0950*/  FSETP.LTU.OR P0, PT, R22, RZ, P0 ;  /* 0x000000ff1600720b */ /* 0x000fda0000709400 */
[----:B------:R-:W-:Y:S05]  /*0960*/  @P0 BREAK.RELIABLE B1 ;  /* 0x0000000000010942 */ /* 0x000fea0003800100 */
[----:B------:R-:W-:Y:S05]  /*0970*/  @P0 BRA `(.L_x_57) ;  /* 0x0000000400240947 */ /* 0x000fea0003800000 */
.L_x_56:
[----:B------:R-:W-:Y:S05]  /*0980*/  BSYNC.RELIABLE B1 ;  /* 0x0000000000017941 */ /* 0x000fea0003800100 */
.L_x_55:
[----:B------:R-:W-:Y:S01]  /*0990*/  IMAD.MOV.U32 R3, RZ, RZ, 0x3f000000 ;  /* 0x3f000000ff037424 */ /* 0x000fe200078e00ff */
[C---:B------:R-:W-:Y:S01]  /*09a0*/  FSETP.NEU.AND P0, PT, |R24|.reuse, 1, PT ;  /* 0x3f8000001800780b */ /* 0x040fe20003f0d200 */
[----:B------:R-:W-:Y:S01]  /*09b0*/  BSSY.RECONVERGENT B1, `(.L_x_58) ;  /* 0x0000026000017945 */ /* 0x000fe20003800200 */
[C---:B------:R-:W-:Y:S01]  /*09c0*/  FSETP.GT.AND P2, PT, |R24|.reuse, 0.56000000238418579102, PT ;  /* 0x3f0f5c291800780b */ /* 0x040fe20003f44200 */
[----:B------:R-:W-:Y:S01]  /*09d0*/  FFMA R0, |R24|, -R3, 0.5 ;  /* 0x3f00000018007423 */ /* 0x000fe20000000a03 */
[----:B------:R-:W-:-:S03]  /*09e0*/  MOV R25, 0x3d10ecef ;  /* 0x3d10ecef00197802 */ /* 0x000fc60000000f00 */
[----:B------:R-:W0:Y:S02]  /*09f0*/  MUFU.RSQ R3, R0 ;  /* 0x0000000000037308 */ /* 0x000e240000001400 */
[----:B0-----:R-:W-:Y:S01]  /*0a00*/  FMUL R2, R0, R3 ;  /* 0x0000000300027220 */ /* 0x001fe20000400000 */
[----:B------:R-:W-:Y:S01]  /*0a10*/  FMUL R3, R3, -0.5 ;  /* 0xbf00000003037820 */ /* 0x000fe20000400000 */
[----:B------:R-:W-:Y:S01]  /*0a20*/  FADD R0, R23, R22 ;  /* 0x0000001617007221 */ /* 0x000fe20000000000 */
[----:B------:R-:W-:Y:S02]  /*0a30*/  HFMA2 R22, -RZ, RZ, 4.7421875, 0 ;  /* 0x44be0000ff167431 */ /* 0x000fe400000001ff */
[----:B------:R-:W-:Y:S02]  /*0a40*/  IMAD.MOV.U32 R23, RZ, RZ, 0x3a2c7692 ;  /* 0x3a2c7692ff177424 */ /* 0x000fe400078e00ff */
[C---:B------:R-:W-:Y:S01]  /*0a50*/  FFMA R3, R2.reuse, R3, 0.5 ;  /* 0x3f00000002037423 */ /* 0x040fe20000000003 */
[----:B------:R-:W0:Y:S03]  /*0a60*/  FCHK P1, R0, 1520 ;  /* 0x44be000000007902 */ /* 0x000e260000020000 */
[----:B------:R-:W-:Y:S01]  /*0a70*/  FFMA R3, R2, R3, R2 ;  /* 0x0000000302037223 */ /* 0x000fe20000000002 */
[----:B------:R-:W-:-:S04]  /*0a80*/  FFMA R22, R23, -R22, 1 ;  /* 0x3f80000017167423 */ /* 0x000fc80000000816 */
[----:B------:R-:W-:Y:S02]  /*0a90*/  FSEL R3, R3, RZ, P0 ;  /* 0x000000ff03037208 */ /* 0x000fe40000000000 */
[----:B------:R-:W-:Y:S01]  /*0aa0*/  FSETP.GT.AND P0, PT, R24, 0.56000000238418579102, PT ;  /* 0x3f0f5c291800780b */ /* 0x000fe20003f04000 */
[----:B------:R-:W-:Y:S01]  /*0ab0*/  FFMA R23, R22, R23, 0.00065789476502686738968 ;  /* 0x3a2c769216177423 */ /* 0x000fe20000000017 */
[----:B------:R-:W-:-:S04]  /*0ac0*/  FSEL R3, R3, |R24|, P2 ;  /* 0x4000001803037208 */ /* 0x000fc80001000000 */
[----:B------:R-:W-:Y:S01]  /*0ad0*/  LOP3.LUT R3, R3, 0x80000000, R24, 0xb8, !PT ;  /* 0x8000000003037812 */ /* 0x000fe200078eb818 */
[----:B------:R-:W-:-:S04]  /*0ae0*/  FFMA R24, R0, R23, RZ ;  /* 0x0000001700187223 */ /* 0x000fc800000000ff */
[----:B------:R-:W-:-:S04]  /*0af0*/  FMUL R2, R3, R3 ;  /* 0x0000000303027220 */ /* 0x000fc80000400000 */
[----:B------:R-:W-:-:S04]  /*0b00*/  FFMA R25, R2, R25, 0.016980519518256187439 ;  /* 0x3c8b1abb02197423 */ /* 0x000fc80000000019 */
[----:B------:R-:W-:-:S04]  /*0b10*/  FFMA R25, R2, R25, 0.030762933194637298584 ;  /* 0x3cfc028c02197423 */ /* 0x000fc80000000019 */
[----:B------:R-:W-:-:S04]  /*0b20*/  FFMA R25, R2, R25, 0.044709417968988418579 ;  /* 0x3d37213902197423 */ /* 0x000fc80000000019 */
[----:B------:R-:W-:-:S04]  /*0b30*/  FFMA R25, R2, R25, 0.074989043176174163818 ;  /* 0x3d9993db02197423 */ /* 0x000fc80000000019 */
[----:B------:R-:W-:-:S04]  /*0b40*/  FFMA R25, R2, R25, 0.16666707396507263184 ;  /* 0x3e2aaac602197423 */ /* 0x000fc80000000019 */
[----:B------:R-:W-:Y:S01]  /*0b50*/  FMUL R2, R2, R25 ;  /* 0x0000001902027220 */ /* 0x000fe20000400000 */
[----:B------:R-:W-:-:S03]  /*0b60*/  IMAD.MOV.U32 R25, RZ, RZ, 0x3fd774eb ;  /* 0x3fd774ebff197424 */ /* 0x000fc600078e00ff */
[----:B------:R-:W-:Y:S01]  /*0b70*/  FFMA R22, R3, R2, R3 ;  /* 0x0000000203167223 */ /* 0x000fe20000000003 */
[----:B------:R-:W-:-:S04]  /*0b80*/  FFMA R3, R24, -1520, R0 ;  /* 0xc4be000018037823 */ /* 0x000fc80000000000 */
[----:B------:R-:W-:Y:S01]  /*0b90*/  FSEL R2, R22, -R22, P2 ;  /* 0x8000001616027208 */ /* 0x000fe20001000000 */
[----:B------:R-:W-:-:S04]  /*0ba0*/  FFMA R3, R23, R3, R24 ;  /* 0x0000000317037223 */ /* 0x000fc80000000018 */
[----:B------:R-:W-:Y:S01]  /*0bb0*/  @!P0 FFMA R22, R25, 0.93318945169448852539, R2 ;  /* 0x3f6ee58119168823 */ /* 0x000fe20000000002 */
[----:B0-----:R-:W-:Y:S06]  /*0bc0*/  @!P1 BRA `(.L_x_59) ;  /* 0x0000000000109947 */ /* 0x001fec0003800000 */
[----:B------:R-:W-:Y:S02]  /*0bd0*/  MOV R3, 0x44be0000 ;  /* 0x44be000000037802 */ /* 0x000fe40000000f00 */
[----:B------:R-:W-:-:S07]  /*0be0*/  MOV R2, 0xc00 ;  /* 0x00000c0000027802 */ /* 0x000fce0000000f00 */
[----:B---3--:R-:W-:Y:S05]  /*0bf0*/  CALL.REL.NOINC `($__internal_3_$__cuda_sm3x_div_rn_noftz_f32_slowpath) ;  /* 0x0000000400b47944 */ /* 0x008fea0003c00000 */
[----:B------:R-:W-:-:S07]  /*0c00*/  IMAD.MOV.U32 R3, RZ, RZ, R0 ;  /* 0x000000ffff037224 */ /* 0x000fce00078e0000 */
.L_x_59:
[----:B------:R-:W-:Y:S05]  /*0c10*/  BSYNC.RECONVERGENT B1 ;  /* 0x0000000000017941 */ /* 0x000fea0003800200 */
.L_x_58:
        /* <DEDUP_REMOVED lines=9> */
[----:B0-----:R-:W-:-:S05]  /*0cb0*/  IADD3 R23, PT, PT, R24, -0xe6, RZ ;  /* 0xffffff1a18177810 */ /* 0x001fca0007ffe0ff */
[----:B------:R-:W-:-:S13]  /*0cc0*/  ISETP.GT.U32.OR P0, PT, R23, 0xdbd, P0 ;  /* 0x00000dbd1700780c */ /* 0x000fda0000704470 */
[----:B------:R-:W-:Y:S05]  /*0cd0*/  @P0 BRA `(.L_x_57) ;  /* 0x00000000004c0947 */ /* 0x000fea0003800000 */
[----:B------:R-:W-:-:S05]  /*0ce0*/  IMAD R21, R24, 0x800, R21 ;  /* 0x0000080018157824 */ /* 0x000fca00078e0215 */
[----:B------:R-:W-:-:S05]  /*0cf0*/  IADD3 R3, PT, PT, R21, -0x40800, RZ ;  /* 0xfffbf80015037810 */ /* 0x000fca0007ffe0ff */
[----:B---3--:R-:W-:-:S06]  /*0d00*/  IMAD.WIDE.U32 R2, R3, 0x4, R8 ;  /* 0x0000000403027825 */ /* 0x008fcc00078e0008 */
[----:B------:R-:W2:Y:S01]  /*0d10*/  LDG.E R2, desc[UR8][R2.64] ;  /* 0x0000000802027981 */ /* 0x000ea2000c1e1900 */
[----:B------:R-:W-:Y:S01]  /*0d20*/  VIADD R0, R24, 0xffffffff ;  /* 0xffffffff18007836 */ /* 0x000fe20000000000 */
[----:B------:R-:W-:Y:S01]  /*0d30*/  MOV R21, 0x3bbb989d ;  /* 0x3bbb989d00157802 */ /* 0x000fe20000000f00 */
[----:B------:R-:W-:Y:S02]  /*0d40*/  IMAD.MOV.U32 R22, RZ, RZ, 0x437c0000 ;  /* 0x437c0000ff167424 */ /* 0x000fe400078e00ff */
[----:B------:R-:W-:Y:S01]  /*0d50*/  VIADD R16, R16, 0x1 ;  /* 0x0000000110107836 */ /* 0x000fe20000000000 */
[----:B------:R-:W-:-:S05]  /*0d60*/  I2FP.F32.U32 R0, R0 ;  /* 0x0000000000007245 */ /* 0x000fca0000201000 */
[----:B------:R-:W-:-:S04]  /*0d70*/  FMUL R0, R0, 0.0013999999500811100006 ;  /* 0x3ab7803400007820 */ /* 0x000fc80000400000 */
[----:B------:R-:W-:-:S04]  /*0d80*/  FFMA.SAT R21, R0, R21, 0.5 ;  /* 0x3f00000000157423 */ /* 0x000fc80000002015 */
[----:B------:R-:W-:-:S04]  /*0d90*/  FFMA.RM R21, R21, R22, 12582913 ;  /* 0x4b40000115157423 */ /* 0x000fc80000004016 */
[C---:B------:R-:W-:Y:S01]  /*0da0*/  FADD R23, R21.reuse, -12583039 ;  /* 0xcb40007f15177421 */ /* 0x040fe20000000000 */
[----:B------:R-:W-:-:S03]  /*0db0*/  SHF.L.U32 R21, R21, 0x17, RZ ;  /* 0x0000001715157819 */ /* 0x000fc600000006ff */
[----:B------:R-:W-:-:S04]  /*0dc0*/  FFMA R23, R0, 1.4426950216293334961, -R23 ;  /* 0x3fb8aa3b00177823 */ /* 0x000fc80000000817 */
[----:B------:R-:W-:-:S04]  /*0dd0*/  FFMA R23, R0, 1.925963033500011079e-08, R23 ;  /* 0x32a5706000177823 */ /* 0x000fc80000000017 */
[----:B------:R-:W0:Y:S02]  /*0de0*/  MUFU.EX2 R0, R23 ;  /* 0x0000001700007308 */ /* 0x000e240000000800 */
[----:B0-----:R-:W-:-:S04]  /*0df0*/  FMUL R0, R21, R0 ;  /* 0x0000000015007220 */ /* 0x001fc80000400000 */
[----:B--2---:R-:W-:-:S07]  /*0e00*/  FFMA R17, R2, R0, R17 ;  /* 0x0000000002117223 */ /* 0x004fce0000000011 */
.L_x_57:
[----:B------:R-:W-:Y:S05]  /*0e10*/  BSYNC.RECONVERGENT B0 ;  /* 0x0000000000007941 */ /* 0x000fea0003800200 */
.L_x_54:
[----:B------:R-:W-:Y:S05]  /*0e20*/  WARPSYNC.ALL ;  /* 0x0000000000007948 */ /* 0x000fea0003800000 */
[----:B------:R-:W-:Y:S01]  /*0e30*/  IADD3 R20, PT, PT, R20, 0x1, RZ ;  /* 0x0000000114147810 */ /* 0x000fe20007ffe0ff */
[----:B------:R-:W-:Y:S06]  /*0e40*/  BRA.U UP0, `(.L_x_60) ;  /* 0xfffffff5001c7547 */ /* 0x000fec000b83ffff */
.L_x_40:
        /* <DEDUP_REMOVED lines=14> */
.L_x_64:
[----:B---3--:R-:W-:Y:S01]  /*0f30*/  SHF.R.U32.HI R9, RZ, 0x1, R2 ;  /* 0x00000001ff097819 */ /* 0x008fe20000011602 */
[----:B------:R-:W-:Y:S03]  /*0f40*/  BSSY.RECONVERGENT B0, `(.L_x_62) ;  /* 0x000000d000007945 */ /* 0x000fe60003800200 */
[----:B------:R-:W-:-:S13]  /*0f50*/  ISETP.GE.U32.AND P0, PT, R12, R9, PT ;  /* 0x000000090c00720c */ /* 0x000fda0003f06070 */
[----:B0-----:R-:W-:Y:S05]  /*0f60*/  @P0 BRA `(.L_x_63) ;  /* 0x0000000000280947 */ /* 0x001fea0003800000 */
[C---:B------:R-:W-:Y:S01]  /*0f70*/  LEA R4, R9.reuse, R0, 0x2 ;  /* 0x0000000009047211 */ /* 0x040fe200078e10ff */
[----:B------:R-:W-:Y:S01]  /*0f80*/  LDS R5, [R0] ;  /* 0x0000000000057984 */ /* 0x000fe20000000800 */
[----:B------:R-:W-:-:S04]  /*0f90*/  LEA R6, R9, R3, 0x2 ;  /* 0x0000000309067211 */ /* 0x000fc800078e10ff */
[----:B------:R-:W0:Y:S02]  /*0fa0*/  LDS R4, [R4] ;  /* 0x0000000004047984 */ /* 0x000e240000000800 */
[----:B0-----:R-:W-:-:S05]  /*0fb0*/  FADD R5, R4, R5 ;  /* 0x0000000504057221 */ /* 0x001fca0000000000 */
[----:B------:R-:W-:Y:S04]  /*0fc0*/  STS [R0], R5 ;  /* 0x0000000500007388 */ /* 0x000fe80000000800 */
[----:B------:R-:W-:Y:S04]  /*0fd0*/  LDS R6, [R6] ;  /* 0x0000000006067984 */ /* 0x000fe80000000800 */
[----:B------:R-:W0:Y:S02]  /*0fe0*/  LDS R7, [R3] ;  /* 0x0000000003077984 */ /* 0x000e240000000800 */
[----:B0-----:R-:W-:-:S05]  /*0ff0*/  IMAD.IADD R8, R6, 0x1, R7 ;  /* 0x0000000106087824 */ /* 0x001fca00078e0207 */
[----:B------:R0:W-:Y:S02]  /*1000*/  STS [R3], R8 ;  /* 0x0000000803007388 */ /* 0x0001e40000000800 */
.L_x_63:
[----:B------:R-:W-:Y:S05]  /*1010*/  BSYNC.RECONVERGENT B0 ;  /* 0x0000000000007941 */ /* 0x000fea0003800200 */
.L_x_62:
[----:B------:R-:W-:Y:S01]  /*1020*/  BAR.SYNC.DEFER_BLOCKING 0x0 ;  /* 0x0000000000007b1d */ /* 0x000fe20000010000 */
[----:B------:R-:W-:Y:S02]  /*1030*/  ISETP.GT.U32.AND P0, PT, R2, 0x3, PT ;  /* 0x000000030200780c */ /* 0x000fe40003f04070 */
[----:B------:R-:W-:-:S11]  /*1040*/  MOV R2, R9 ;  /* 0x0000000900027202 */ /* 0x000fd60000000f00 */
[----:B------:R-:W-:Y:S05]  /*1050*/  @P0 BRA `(.L_x_64) ;  /* 0xfffffffc00b40947 */ /* 0x000fea000383ffff */
.L_x_61:
        /* <DEDUP_REMOVED lines=10> */
[----:B---3--:R-:W3:Y:S01]  /*1100*/  LDS R9, [UR4+0x800] ;  /* 0x00080004ff097984 */ /* 0x008ee20008000800 */
[----:B0-----:R-:W-:-:S04]  /*1110*/  IMAD.WIDE R2, R11, 0x4, R2 ;  /* 0x000000040b027825 */ /* 0x001fc800078e0202 */
[----:B-1----:R-:W-:Y:S01]  /*1120*/  IMAD.WIDE R4, R11, 0x4, R4 ;  /* 0x000000040b047825 */ /* 0x002fe200078e0204 */
[----:B--2---:R-:W-:Y:S04]  /*1130*/  STG.E desc[UR8][R2.64], R7 ;  /* 0x0000000702007986 */ /* 0x004fe8000c101908 */
[----:B---3--:R-:W-:Y:S01]  /*1140*/  STG.E desc[UR8][R4.64], R9 ;  /* 0x0000000904007986 */ /* 0x008fe2000c101908 */
[----:B------:R-:W-:Y:S05]  /*1150*/  EXIT ;  /* 0x000000000000794d */ /* 0x000fea0003800000 */
        .weak           $__internal_2_$__cuda_sm20_sqrt_rn_f32_slowpath
        .type           $__internal_2_$__cuda_sm20_sqrt_rn_f32_slowpath,@function
        .size           $__internal_2_$__cuda_sm20_sqrt_rn_f32_slowpath,($__internal_3_$__cuda_sm3x_div_rn_noftz_f32_slowpath - $__internal_2_$__cuda_sm20_sqrt_rn_f32_slowpath)
$__internal_2_$__cuda_sm20_sqrt_rn_f32_slowpath:
        /* <DEDUP_REMOVED lines=13> */
[----:B------:R-:W-:Y:S01]  /*1230*/  @P0 FMUL.FTZ R25, R2, 0.5 ;  /* 0x3f00000002190820 */ /* 0x000fe20000410000 */
[----:B------:R-:W-:Y:S02]  /*1240*/  @!P0 MOV R2, R0 ;  /* 0x0000000000028202 */ /* 0x000fe40000000f00 */
[----:B------:R-:W-:-:S04]  /*1250*/  @P0 FADD.FTZ R23, -R24, -RZ ;  /* 0x800000ff18170221 */ /* 0x000fc80000010100 */
[----:B------:R-:W-:-:S04]  /*1260*/  @P0 FFMA R23, R24, R23, R3 ;  /* 0x0000001718170223 */ /* 0x000fc80000000003 */
[----:B------:R-:W-:-:S04]  /*1270*/  @P0 FFMA R23, R23, R25, R24 ;  /* 0x0000001917170223 */ /* 0x000fc80000000018 */
[----:B------:R-:W-:-:S07]  /*1280*/  @P0 FMUL.FTZ R2, R23, 2.3283064365386962891e-10 ;  /* 0x2f80000017020820 */ /* 0x000fce0000410000 */
.L_x_65:
[----:B------:R-:W-:Y:S01]  /*1290*/  HFMA2 R3, -RZ, RZ, 0, 0 ;  /* 0x00000000ff037431 */ /* 0x000fe200000001ff */
[----:B------:R-:W-:Y:S01]  /*12a0*/  MOV R23, R2 ;  /* 0x0000000200177202 */ /* 0x000fe20000000f00 */
[----:B------:R-:W-:-:S04]  /*12b0*/  IMAD.MOV.U32 R2, RZ, RZ, R26 ;  /* 0x000000ffff027224 */ /* 0x000fc800078e001a */
[----:B------:R-:W-:Y:S05]  /*12c0*/  RET.REL.NODEC R2 `(_Z6kerneliPfPiS_i) ;  /* 0xffffffec024c7950 */ /* 0x000fea0003c3ffff */
        .weak           $__internal_3_$__cuda_sm3x_div_rn_noftz_f32_slowpath
        .type           $__internal_3_$__cuda_sm3x_div_rn_noftz_f32_slowpath,@function
        .size           $__internal_3_$__cuda_sm3x_div_rn_noftz_f32_slowpath,(.L_x_98 - $__internal_3_$__cuda_sm3x_div_rn_noftz_f32_slowpath)
$__internal_3_$__cuda_sm3x_div_rn_noftz_f32_slowpath:
[----:B------:R-:W-:Y:S01]  /*12d0*/  SHF.R.U32.HI R25, RZ, 0x17, R3 ;  /* 0x00000017ff197819 */ /* 0x000fe20000011603 */
[----:B------:R-:W-:Y:S01]  /*12e0*/  BSSY.RECONVERGENT B2, `(.L_x_66) ;  /* 0x0000062000027945 */ /* 0x000fe20003800200 */
[----:B------:R-:W-:Y:S02]  /*12f0*/  SHF.R.U32.HI R24, RZ, 0x17, R0 ;  /* 0x00000017ff187819 */ /* 0x000fe40000011600 */
[----:B------:R-:W-:Y:S02]  /*1300*/  LOP3.LUT R25, R25, 0xff, RZ, 0xc0, !PT ;  /* 0x000000ff19197812 */ /* 0x000fe400078ec0ff */
[----:B------:R-:W-:Y:S02]  /*1310*/  LOP3.LUT R28, R24, 0xff, RZ, 0xc0, !PT ;  /* 0x000000ff181c7812 */ /* 0x000fe400078ec0ff */
[----:B------:R-:W-:-:S03]  /*1320*/  IADD3 R27, PT, PT, R25, -0x1, RZ ;  /* 0xffffffff191b7810 */ /* 0x000fc60007ffe0ff */
[----:B------:R-:W-:Y:S01]  /*1330*/  VIADD R26, R28, 0xffffffff ;  /* 0xffffffff1c1a7836 */ /* 0x000fe20000000000 */
[----:B------:R-:W-:-:S04]  /*1340*/  ISETP.GT.U32.AND P0, PT, R27, 0xfd, PT ;  /* 0x000000fd1b00780c */ /* 0x000fc80003f04070 */
[----:B------:R-:W-:-:S13]  /*1350*/  ISETP.GT.U32.OR P0, PT, R26, 0xfd, P0 ;  /* 0x000000fd1a00780c */ /* 0x000fda0000704470 */
[----:B------:R-:W-:Y:S01]  /*1360*/  @!P0 MOV R24, RZ ;  /* 0x000000ff00188202 */ /* 0x000fe20000000f00 */
        /* <DEDUP_REMOVED lines=17> */
[----:B------:R-:W-:Y:S02]  /*1480*/  ISETP.GE.AND P0, PT, R26, RZ, PT ;  /* 0x000000ff1a00720c */ /* 0x000fe40003f06270 */
[----:B------:R-:W-:-:S11]  /*1490*/  ISETP.GE.AND P1, PT, R27, RZ, PT ;  /* 0x000000ff1b00720c */ /* 0x000fd60003f26270 */
[----:B------:R-:W-:Y:S01]  /*14a0*/  @P0 MOV R24, RZ ;  /* 0x000000ff00180202 */ /* 0x000fe20000000f00 */
[----:B------:R-:W-:Y:S02]  /*14b0*/  @!P0 IMAD.MOV.U32 R24, RZ, RZ, -0x40 ;  /* 0xffffffc0ff188424 */ /* 0x000fe400078e00ff */
[----:B------:R-:W-:Y:S01]  /*14c0*/  @!P0 FFMA R0, R0, 1.84467440737095516160e+19, RZ ;  /* 0x5f80000000008823 */ /* 0x000fe200000000ff */
[----:B------:R-:W-:Y:S02]  /*14d0*/  @!P1 FFMA R3, R3, 1.84467440737095516160e+19, RZ ;  /* 0x5f80000003039823 */ /* 0x000fe400000000ff */
[----:B------:R-:W-:-:S07]  /*14e0*/  @!P1 IADD3 R24, PT, PT, R24, 0x40, RZ ;  /* 0x0000004018189810 */ /* 0x000fce0007ffe0ff */
.L_x_67:
[----:B------:R-:W-:Y:S01]  /*14f0*/  LEA R26, R25, 0xc0800000, 0x17 ;  /* 0xc0800000191a7811 */ /* 0x000fe200078eb8ff */
[----:B------:R-:W-:Y:S03]  /*1500*/  BSSY.RECONVERGENT B3, `(.L_x_72) ;  /* 0x0000036000037945 */ /* 0x000fe60003800200 */
[----:B------:R-:W-:Y:S01]  /*1510*/  IADD3 R26, PT, PT, -R26, R3, RZ ;  /* 0x000000031a1a7210 */ /* 0x000fe20007ffe1ff */
[----:B------:R-:W-:-:S03]  /*1520*/  VIADD R3, R28, 0xffffff81 ;  /* 0xffffff811c037836 */ /* 0x000fc60000000000 */
[----:B------:R-:W0:Y:S01]  /*1530*/  MUFU.RCP R27, R26 ;  /* 0x0000001a001b7308 */ /* 0x000e220000001000 */
[----:B------:R-:W-:Y:S01]  /*1540*/  FADD.FTZ R29, -R26, -RZ ;  /* 0x800000ff1a1d7221 */ /* 0x000fe20000010100 */
[C---:B------:R-:W-:Y:S01]  /*1550*/  IMAD R0, R3.reuse, -0x800000, R0 ;  /* 0xff80000003007824 */ /* 0x040fe200078e0200 */
[----:B------:R-:W-:Y:S02]  /*1560*/  IADD3 R25, PT, PT, R3, 0x7f, -R25 ;  /* 0x0000007f03197810 */ /* 0x000fe40007ffe819 */
[----:B0-----:R-:W-:-:S04]  /*1570*/  FFMA R28, R27, R29, 1 ;  /* 0x3f8000001b1c7423 */ /* 0x001fc8000000001d */
[----:B------:R-:W-:Y:S01]  /*1580*/  FFMA R3, R27, R28, R27 ;  /* 0x0000001c1b037223 */ /* 0x000fe2000000001b */
[----:B------:R-:W-:-:S03]  /*1590*/  IADD3 R27, PT, PT, R25, R24, RZ ;  /* 0x00000018191b7210 */ /* 0x000fc60007ffe0ff */
        /* <DEDUP_REMOVED lines=21> */
[C---:B------:R-:W-:Y:S02]  /*16f0*/  ISETP.NE.AND P3, PT, R26.reuse, RZ, PT ;  /* 0x000000ff1a00720c */ /* 0x040fe40003f65270 */
[----:B------:R-:W-:Y:S02]  /*1700*/  ISETP.NE.AND P1, PT, R26, RZ, PT ;  /* 0x000000ff1a00720c */ /* 0x000fe40003f25270 */
[----:B------:R-:W-:Y:S02]  /*1710*/  LOP3.LUT R3, R3, 0x7fffff, RZ, 0xc0, !PT ;  /* 0x007fffff03037812 */ /* 0x000fe400078ec0ff */
[----:B------:R-:W-:Y:S02]  /*1720*/  FSETP.NEU.FTZ.AND P0, PT, R24, R25, PT ;  /* 0x000000191800720b */ /* 0x000fe40003f1d000 */
[----:B------:R-:W-:-:S02]  /*1730*/  IADD3 R24, PT, PT, R26, 0x20, RZ ;  /* 0x000000201a187810 */ /* 0x000fc40007ffe0ff */
[----:B------:R-:W-:Y:S02]  /*1740*/  LOP3.LUT R3, R3, 0x800000, RZ, 0xfc, !PT ;  /* 0x0080000003037812 */ /* 0x000fe400078efcff */
[----:B------:R-:W-:Y:S02]  /*1750*/  IADD3 R26, PT, PT, -R26, RZ, RZ ;  /* 0x000000ff1a1a7210 */ /* 0x000fe40007ffe1ff */
[----:B------:R-:W-:Y:S02]  /*1760*/  SHF.L.U32 R24, R3, R24, RZ ;  /* 0x0000001803187219 */ /* 0x000fe400000006ff */
        /* <DEDUP_REMOVED lines=11> */
.L_x_74:
[----:B------:R-:W-:-:S04]  /*1820*/  LOP3.LUT R0, R0, 0x80000000, RZ, 0xc0, !PT ;  /* 0x8000000000007812 */ /* 0x000fc800078ec0ff */
[----:B------:R-:W-:Y:S01]  /*1830*/  LOP3.LUT R0, R0, 0x7f800000, RZ, 0xfc, !PT ;  /* 0x7f80000000007812 */ /* 0x000fe200078efcff */
[----:B------:R-:W-:Y:S06]  /*1840*/  BRA `(.L_x_75) ;  /* 0x0000000000047947 */ /* 0x000fec0003800000 */
.L_x_73:
[----:B------:R-:W-:-:S07]  /*1850*/  LEA R0, R27, R0, 0x17 ;  /* 0x000000001b007211 */ /* 0x000fce00078eb8ff */
.L_x_75:
[----:B------:R-:W-:Y:S05]  /*1860*/  BSYNC.RECONVERGENT B3 ;  /* 0x0000000000037941 */ /* 0x000fea0003800200 */
.L_x_72:
[----:B------:R-:W-:Y:S05]  /*1870*/  BRA `(.L_x_76) ;  /* 0x0000000000207947 */ /* 0x000fea0003800000 */
.L_x_71:
[----:B------:R-:W-:-:S04]  /*1880*/  LOP3.LUT R0, R3, 0x80000000, R0, 0x48, !PT ;  /* 0x8000000003007812 */ /* 0x000fc800078e4800 */
[----:B------:R-:W-:Y:S01]  /*1890*/  LOP3.LUT R0, R0, 0x7f800000, RZ, 0xfc, !PT ;  /* 0x7f80000000007812 */ /* 0x000fe200078efcff */
[----:B------:R-:W-:Y:S06]  /*18a0*/  BRA `(.L_x_76) ;  /* 0x0000000000147947 */ /* 0x000fec0003800000 */
.L_x_70:
[----:B------:R-:W-:Y:S01]  /*18b0*/  LOP3.LUT R0, R3, 0x80000000, R0, 0x48, !PT ;  /* 0x8000000003007812 */ /* 0x000fe200078e4800 */
[----:B------:R-:W-:Y:S06]  /*18c0*/  BRA `(.L_x_76) ;  /* 0x00000000000c7947 */ /* 0x000fec0003800000 */
.L_x_69:
[----:B------:R-:W0:Y:S01]  /*18d0*/  MUFU.RSQ R0, -QNAN ;  /* 0xffc0000000007908 */ /* 0x000e220000001400 */
[----:B------:R-:W-:Y:S05]  /*18e0*/  BRA `(.L_x_76) ;  /* 0x0000000000047947 */ /* 0x000fea0003800000 */
.L_x_68:
[----:B------:R-:W-:-:S07]  /*18f0*/  FADD.FTZ R0, R0, R3 ;  /* 0x0000000300007221 */ /* 0x000fce0000010000 */
.L_x_76:
[----:B------:R-:W-:Y:S05]  /*1900*/  BSYNC.RECONVERGENT B2 ;  /* 0x0000000000027941 */ /* 0x000fea0003800200 */
.L_x_66:
[----:B------:R-:W-:-:S04]  /*1910*/  HFMA2 R3, -RZ, RZ, 0, 0 ;  /* 0x00000000ff037431 */ /* 0x000fc800000001ff */
[----:B0-----:R-:W-:Y:S05]  /*1920*/  RET.REL.NODEC R2 `(_Z6kerneliPfPiS_i) ;  /* 0xffffffe402b47950 */ /* 0x001fea0003c3ffff */
.L_x_77:
        /* <DEDUP_REMOVED lines=13> */
.L_x_98:


//--------------------- .text._Z11filter_funcPfPs --------------------------
	.section	.text._Z11filter_funcPfPs,"ax",@progbits
	.align	128
        .global         _Z11filter_funcPfPs
        .type           _Z11filter_funcPfPs,@function
        .size           _Z11filter_funcPfPs,(.L_x_102 - _Z11filter_funcPfPs)
        .other          _Z11filter_funcPfPs,@"STO_CUDA_ENTRY STV_DEFAULT"
_Z11filter_funcPfPs:
.text._Z11filter_funcPfPs:
[----:B------:R-:W-:Y:S01]  /*0000*/  LDC R1, c[0x0][0x37c] ;  /* 0x0000df00ff017b82 */ /* 0x000fe20000000800 */
[----:B------:R-:W0:Y:S01]  /*0010*/  S2R R0, SR_CTAID.X ;  /* 0x0000000000007919 */ /* 0x000e220000002500 */
[----:B------:R-:W0:Y:S01]  /*0020*/  LDCU UR6, c[0x0][0x360] ;  /* 0x00006c00ff0677ac */ /* 0x000e220008000800 */
[----:B------:R-:W-:Y:S01]  /*0030*/  HFMA2 R7, -RZ, RZ, 0, 0 ;  /* 0x00000000ff077431 */ /* 0x000fe200000001ff */
[----:B------:R-:W0:Y:S01]  /*0040*/  S2R R3, SR_TID.X ;  /* 0x0000000000037919 */ /* 0x000e220000002100 */
[----:B------:R-:W1:Y:S02]  /*0050*/  LDCU.64 UR4, c[0x4][0x10] ;  /* 0x01000200ff0477ac */ /* 0x000e640008000a00 */
[----:B-1----:R-:W-:-:S04]  /*0060*/  UIADD3 UR4, UP0, UPT, UR4, 0x8, URZ ;  /* 0x0000000804047890 */ /* 0x002fc8000ff1e0ff */
[----:B------:R-:W-:Y:S01]  /*0070*/  UIADD3.X UR5, UPT, UPT, URZ, UR5, URZ, UP0, !UPT ;  /* 0x00000005ff057290 */ /* 0x000fe200087fe4ff */
[----:B0-----:R-:W-:Y:S01]  /*0080*/  IMAD R0, R0, UR6, R3 ;  /* 0x0000000600007c24 */ /* 0x001fe2000f8e0203 */
[----:B------:R-:W0:Y:S04]  /*0090*/  LDCU.64 UR6, c[0x0][0x358] ;  /* 0x00006b00ff0677ac */ /* 0x000e280008000a00 */
[----:B------:R-:W-:-:S04]  /*00a0*/  SHF.R.S32.HI R3, RZ, 0x1f, R0 ;  /* 0x0000001fff037819 */ /* 0x000fc80000011400 */
[----:B------:R-:W-:-:S04]  /*00b0*/  LEA.HI R3, R3, R0, RZ, 0xb ;  /* 0x0000000003037211 */ /* 0x000fc800078f58ff */
[----:B------:R-:W-:-:S05]  /*00c0*/  SHF.R.U32.HI R3, RZ, 0xb, R3 ;  /* 0x0000000bff037819 */ /* 0x000fca0000011603 */
[----:B------:R-:W-:-:S07]  /*00d0*/  IMAD R0, R3, 0x752800, R0 ;  /* 0x0075280003007824 */ /* 0x000fce00078e0200 */
.L_x_84:
[----:B01234-:R-:W1:Y:S01]  /*00e0*/  LDC.64 R2, c[0x0][0x380] ;  /* 0x0000e000ff027b82 */ /* 0x01fe620000000a00 */
[C---:B------:R-:W-:Y:S02]  /*00f0*/  ISETP.GE.U32.AND P0, PT, R7.reuse, 0x3, PT ;  /* 0x000000030700780c */ /* 0x040fe40003f06070 */
[C---:B------:R-:W-:Y:S02]  /*0100*/  LEA R10, R7.reuse, R0, 0xb ;  /* 0x00000000070a7211 */ /* 0x040fe400078e58ff */
[----:B------:R-:W-:-:S04]  /*0110*/  VIMNMX.U32 R4, PT, PT, R7, 0x3f, PT ;  /* 0x0000003f07047848 */ /* 0x000fc80003fe0000 */
[----:B------:R-:W-:Y:S02]  /*0120*/  IADD3 R4, PT, PT, R4, 0x1, RZ ;  /* 0x0000000104047810 */ /* 0x000fe40007ffe0ff */
[----:B------:R-:W-:Y:S02]  /*0130*/  MOV R6, RZ ;  /* 0x000000ff00067202 */ /* 0x000fe40000000f00 */
[----:B------:R-:W-:Y:S01]  /*0140*/  LOP3.LUT R8, R4, 0x3, RZ, 0xc0, !PT ;  /* 0x0000000304087812 */ /* 0x000fe200078ec0ff */
[----:B-1----:R-:W-:-:S05]  /*0150*/  IMAD.WIDE R2, R10, 0x4, R2 ;  /* 0x000000040a027825 */ /* 0x002fca00078e0202 */
[----:B0----5:R0:W5:Y:S01]  /*0160*/  LDG.E R11, desc[UR6][R2.64] ;  /* 0x00000006020b7981 */ /* 0x021162000c1e1900 */
[----:B------:R-:W-:Y:S05]  /*0170*/  @!P0 BRA `(.L_x_78) ;  /* 0x0000000c00008947 */ /* 0x000fea0003800000 */
[----:B------:R-:W-:Y:S01]  /*0180*/  LOP3.LUT R6, R4, 0x7c, RZ, 0xc0, !PT ;  /* 0x0000007c04067812 */ /* 0x000fe200078ec0ff */
[----:B------:R-:W-:Y:S01]  /*0190*/  IMAD.U32 R4, RZ, RZ, UR4 ;  /* 0x00000004ff047e24 */ /* 0x000fe2000f8e00ff */
[----:B------:R-:W-:Y:S02]  /*01a0*/  MOV R5, UR5 ;  /* 0x0000000500057c02 */ /* 0x000fe40008000f00 */
[----:B------:R-:W-:-:S04]  /*01b0*/  IADD3 R9, PT, PT, -R6, RZ, RZ ;  /* 0x000000ff06097210 */ /* 0x000fc80007ffe1ff */
[----:B------:R-:W-:-:S13]  /*01c0*/  ISETP.GE.AND P0, PT, R9, RZ, PT ;  /* 0x000000ff0900720c */ /* 0x000fda0003f06270 */
[----:B------:R-:W-:Y:S05]  /*01d0*/  @P0 BRA `(.L_x_79) ;  /* 0x0000000800740947 */ /* 0x000fea0003800000 */
[----:B------:R-:W-:Y:S02]  /*01e0*/  IADD3 R12, PT, PT, -R9, RZ, RZ ;  /* 0x000000ff090c7210 */ /* 0x000fe40007ffe1ff */
[----:B------:R-:W-:Y:S02]  /*01f0*/  PLOP3.LUT P0, PT, PT, PT, PT, 0x80, 0x8 ;  /* 0x000000000008781c */ /* 0x000fe40003f0f070 */
[----:B------:R-:W-:-:S13]  /*0200*/  ISETP.GT.AND P1, PT, R12, 0xc, PT ;  /* 0x0000000c0c00780c */ /* 0x000fda0003f24270 */
[----:B------:R-:W-:Y:S05]  /*0210*/  @!P1 BRA `(.L_x_80) ;  /* 0x0000000400849947 */ /* 0x000fea0003800000 */
[----:B------:R-:W-:-:S13]  /*0220*/  PLOP3.LUT P0, PT, PT, PT, PT, 0x8, 0x80 ;  /* 0x000000000080781c */ /* 0x000fda0003f0e170 */
.L_x_81:
[----:B------:R-:W1:Y:S01]  /*0230*/  LDC.64 R12, c[0x0][0x388] ;  /* 0x0000e200ff0c7b82 */ /* 0x000e620000000a00 */
[----:B------:R-:W2:Y:S01]  /*0240*/  LDG.E R16, desc[UR6][R4.64+-0x8] ;  /* 0xfffff80604107981 */ /* 0x000ea2000c1e1900 */
[----:B-1----:R-:W-:-:S05]  /*0250*/  IMAD.WIDE R14, R10, 0x2, R12 ;  /* 0x000000020a0e7825 */ /* 0x002fca00078e020c */
[----:B---3--:R-:W3:Y:S02]  /*0260*/  LDG.E.U16 R17, desc[UR6][R14.64] ;  /* 0x000000060e117981 */ /* 0x008ee4000c1e1500 */
[----:B---3--:R-:W2:Y:S02]  /*0270*/  I2F.S16 R17, R17 ;  /* 0x0000001100117306 */ /* 0x008ea40000101400 */
[----:B--2--5:R-:W-:-:S05]  /*0280*/  FFMA R11, R16, R17, R11 ;  /* 0x00000011100b7223 */ /* 0x024fca000000000b */
[----:B------:R1:W-:Y:S04]  /*0290*/  STG.E desc[UR6][R2.64], R11 ;  /* 0x0000000b02007986 */ /* 0x0003e8000c101906 */
[----:B------:R-:W2:Y:S04]  /*02a0*/  LDG.E.U16 R18, desc[UR6][R14.64+-0x1000] ;  /* 0xfff000060e127981 */ /* 0x000ea8000c1e1500 */
[----:B------:R-:W3:Y:S01]  /*02b0*/  LDG.E R16, desc[UR6][R4.64+-0x4] ;  /* 0xfffffc0604107981 */ /* 0x000ee2000c1e1900 */
[----:B--2---:R-:W3:Y:S02]  /*02c0*/  I2F.S16 R18, R18 ;  /* 0x0000001200127306 */ /* 0x004ee40000101400 */
[----:B---3--:R-:W-:-:S05]  /*02d0*/  FFMA R19, R16, R18, R11 ;  /* 0x0000001210137223 */ /* 0x008fca000000000b */
[----:B------:R2:W-:Y:S04]  /*02e0*/  STG.E desc[UR6][R2.64], R19 ;  /* 0x0000001302007986 */ /* 0x0005e8000c101906 */
[----:B------:R-:W3:Y:S04]  /*02f0*/  LDG.E.U16 R20, desc[UR6][R14.64+-0x2000] ;  /* 0xffe000060e147981 */ /* 0x000ee8000c1e1500 */
[----:B------:R-:W4:Y:S01]  /*0300*/  LDG.E R16, desc[UR6][R4.64] ;  /* 0x0000000604107981 */ /* 0x000f22000c1e1900 */
[----:B---3--:R-:W4:Y:S02]  /*0310*/  I2F.S16 R20, R20 ;  /* 0x0000001400147306 */ /* 0x008f240000101400 */
[----:B----4-:R-:W-:-:S05]  /*0320*/  FFMA R21, R16, R20, R19 ;  /* 0x0000001410157223 */ /* 0x010fca0000000013 */
[----:B------:R3:W-:Y:S04]  /*0330*/  STG.E desc[UR6][R2.64], R21 ;  /* 0x0000001502007986 */ /* 0x0007e8000c101906 */
[----:B-1----:R-:W4:Y:S04]  /*0340*/  LDG.E.U16 R11, desc[UR6][R14.64+-0x3000] ;  /* 0xffd000060e0b7981 */ /* 0x002f28000c1e1500 */
[----:B------:R-:W2:Y:S01]  /*0350*/  LDG.E R16, desc[UR6][R4.64+0x4] ;  /* 0x0000040604107981 */ /* 0x000ea2000c1e1900 */
[----:B------:R-:W-:Y:S01]  /*0360*/  IADD3 R17, PT, PT, R10, -0x2000, RZ ;  /* 0xffffe0000a117810 */ /* 0x000fe20007ffe0ff */
[----:B----4-:R-:W2:Y:S02]  /*0370*/  I2F.S16 R11, R11 ;  /* 0x0000000b000b7306 */ /* 0x010ea40000101400 */
[----:B--2---:R-:W-:-:S02]  /*0380*/  FFMA R23, R16, R11, R21 ;  /* 0x0000000b10177223 */ /* 0x004fc40000000015 */
[----:B------:R-:W-:-:S03]  /*0390*/  IMAD.WIDE R16, R17, 0x2, R12 ;  /* 0x0000000211107825 */ /* 0x000fc600078e020c */
[----:B------:R-:W-:Y:S04]  /*03a0*/  STG.E desc[UR6][R2.64], R23 ;  /* 0x0000001702007986 */ /* 0x000fe8000c101906 */
[----:B------:R-:W2:Y:S04]  /*03b0*/  LDG.E.U16 R19, desc[UR6][R16.64] ;  /* 0x0000000610137981 */ /* 0x000ea8000c1e1500 */
[----:B------:R-:W3:Y:S01]  /*03c0*/  LDG.E R18, desc[UR6][R4.64+0x8] ;  /* 0x0000080604127981 */ /* 0x000ee2000c1e1900 */
[----:B--2---:R-:W3:Y:S02]  /*03d0*/  I2F.S16 R19, R19 ;  /* 0x0000001300137306 */ /* 0x004ee40000101400 */
[----:B---3--:R-:W-:-:S05]  /*03e0*/  FFMA R21, R18, R19, R23 ;  /* 0x0000001312157223 */ /* 0x008fca0000000017 */
        /* <DEDUP_REMOVED lines=11> */
[----:B------:R-:W4:Y:S04]  /*04a0*/  LDG.E.U16 R20, desc[UR6][R16.64+-0x3000] ;  /* 0xffd0000610147981 */ /* 0x000f28000c1e1500 */
[----:B------:R-:W1:Y:S01]  /*04b0*/  LDG.E R14, desc[UR6][R4.64+0x14] ;  /* 0x00001406040e7981 */ /* 0x000e62000c1e1900 */
[----:B------:R-:W-:Y:S01]  /*04c0*/  IADD3 R15, PT, PT, R10, -0x4000, RZ ;  /* 0xffffc0000a0f7810 */ /* 0x000fe20007ffe0ff */
[----:B----4-:R-:W1:Y:S02]  /*04d0*/  I2F.S16 R20, R20 ;  /* 0x0000001400147306 */ /* 0x010e640000101400 */
[----:B-1----:R-:W-:-:S02]  /*04e0*/  FFMA R21, R14, R20, R19 ;  /* 0x000000140e157223 */ /* 0x002fc40000000013 */
[----:B------:R-:W-:-:S03]  /*04f0*/  IMAD.WIDE R14, R15, 0x2, R12 ;  /* 0x000000020f0e7825 */ /* 0x000fc600078e020c */
[----:B------:R-:W-:Y:S04]  /*0500*/  STG.E desc[UR6][R2.64], R21 ;  /* 0x0000001502007986 */ /* 0x000fe8000c101906 */
[----:B--2---:R-:W2:Y:S04]  /*0510*/  LDG.E.U16 R11, desc[UR6][R14.64] ;  /* 0x000000060e0b7981 */ /* 0x004ea8000c1e1500 */
        /* <DEDUP_REMOVED lines=8> */
[----:B------:R-:W-:Y:S04]  /*05a0*/  STG.E desc[UR6][R2.64], R23 ;  /* 0x0000001702007986 */ /* 0x000fe8000c101906 */
[----:B------:R-:W2:Y:S04]  /*05b0*/  LDG.E.U16 R18, desc[UR6][R14.64+-0x2000] ;  /* 0xffe000060e127981 */ /* 0x000ea8000c1e1500 */
[----:B------:R-:W3:Y:S01]  /*05c0*/  LDG.E R16, desc[UR6][R4.64+0x20] ;  /* 0x0000200604107981 */ /* 0x000ee2000c1e1900 */
[----:B--2---:R-:W3:Y:S02]  /*05d0*/  I2F.S16 R18, R18 ;  /* 0x0000001200127306 */ /* 0x004ee40000101400 */
[----:B---3--:R-:W-:-:S05]  /*05e0*/  FFMA R11, R16, R18, R23 ;  /* 0x00000012100b7223 */ /* 0x008fca0000000017 */
[----:B------:R2:W-:Y:S04]  /*05f0*/  STG.E desc[UR6][R2.64], R11 ;  /* 0x0000000b02007986 */ /* 0x0005e8000c101906 */
[----:B-1----:R-:W3:Y:S04]  /*0600*/  LDG.E.U16 R19, desc[UR6][R14.64+-0x3000] ;  /* 0xffd000060e137981 */ /* 0x002ee8000c1e1500 */
[----:B------:R-:W4:Y:S01]  /*0610*/  LDG.E R16, desc[UR6][R4.64+0x24] ;  /* 0x0000240604107981 */ /* 0x000f22000c1e1900 */
[----:B------:R-:W-:-:S04]  /*0620*/  VIADD R21, R10, 0xffffa000 ;  /* 0xffffa0000a157836 */ /* 0x000fc80000000000 */
[----:B------:R-:W-:Y:S01]  /*0630*/  IMAD.WIDE R12, R21, 0x2, R12 ;  /* 0x00000002150c7825 */ /* 0x000fe200078e020c */
[----:B---3--:R-:W4:Y:S03]  /*0640*/  I2F.S16 R19, R19 ;  /* 0x0000001300137306 */ /* 0x008f260000101400 */
[----:B----4-:R-:W-:-:S05]  /*0650*/  FFMA R17, R16, R19, R11 ;  /* 0x0000001310117223 */ /* 0x010fca000000000b */
[----:B------:R1:W-:Y:S04]  /*0660*/  STG.E desc[UR6][R2.64], R17 ;  /* 0x0000001102007986 */ /* 0x0003e8000c101906 */
[----:B------:R-:W3:Y:S04]  /*0670*/  LDG.E.U16 R20, desc[UR6][R12.64] ;  /* 0x000000060c147981 */ /* 0x000ee8000c1e1500 */
[----:B------:R-:W2:Y:S01]  /*0680*/  LDG.E R16, desc[UR6][R4.64+0x28] ;  /* 0x0000280604107981 */ /* 0x000ea2000c1e1900 */
[----:B---3--:R-:W2:Y:S02]  /*0690*/  I2F.S16 R20, R20 ;  /* 0x0000001400147306 */ /* 0x008ea40000101400 */
[----:B--2---:R-:W-:-:S05]  /*06a0*/  FFMA R11, R16, R20, R17 ;  /* 0x00000014100b7223 */ /* 0x004fca0000000011 */
        /* <DEDUP_REMOVED lines=8> */
[----:B----4-:R-:W1:Y:S02]  /*0730*/  I2F.S16 R16, R16 ;  /* 0x0000001000107306 */ /* 0x010e640000101400 */
[----:B-1----:R-:W-:-:S05]  /*0740*/  FFMA R17, R14, R16, R19 ;  /* 0x000000100e117223 */ /* 0x002fca0000000013 */
[----:B------:R3:W-:Y:S04]  /*0750*/  STG.E desc[UR6][R2.64], R17 ;  /* 0x0000001102007986 */ /* 0x0007e8000c101906 */
[----:B------:R-:W4:Y:S04]  /*0760*/  LDG.E.U16 R18, desc[UR6][R12.64+-0x3000] ;  /* 0xffd000060c127981 */ /* 0x000f28000c1e1500 */
[----:B------:R-:W2:Y:S01]  /*0770*/  LDG.E R14, desc[UR6][R4.64+0x34] ;  /* 0x00003406040e7981 */ /* 0x000ea2000c1e1900 */
[----:B------:R-:W-:-:S04]  /*0780*/  IADD3 R9, PT, PT, R9, 0x10, RZ ;  /* 0x0000001009097810 */ /* 0x000fc80007ffe0ff */
[----:B------:R-:W-:Y:S02]  /*0790*/  ISETP.GE.AND P1, PT, R9, -0xc, PT ;  /* 0xfffffff40900780c */ /* 0x000fe40003f26270 */
[----:B------:R-:W-:Y:S01]  /*07a0*/  IADD3 R10, PT, PT, R10, -0x8000, RZ ;  /* 0xffff80000a0a7810 */ /* 0x000fe20007ffe0ff */
[----:B----4-:R-:W2:Y:S02]  /*07b0*/  I2F.S16 R18, R18 ;  /* 0x0000001200127306 */ /* 0x010ea40000101400 */
[----:B--2---:R-:W-:Y:S01]  /*07c0*/  FFMA R11, R14, R18, R17 ;  /* 0x000000120e0b7223 */ /* 0x004fe20000000011 */
[----:B------:R-:W-:-:S04]  /*07d0*/  IADD3 R14, P2, PT, R4, 0x40, RZ ;  /* 0x00000040040e7810 */ /* 0x000fc80007f5e0ff */
[----:B------:R-:W-:Y:S01]  /*07e0*/  IADD3.X R15, PT, PT, RZ, R5, RZ, P2, !PT ;  /* 0x00000005ff0f7210 */ /* 0x000fe200017fe4ff */
[----:B------:R3:W-:Y:S01]  /*07f0*/  STG.E desc[UR6][R2.64], R11 ;  /* 0x0000000b02007986 */ /* 0x0007e2000c101906 */
[----:B------:R-:W-:-:S03]  /*0800*/  MOV R4, R14 ;  /* 0x0000000e00047202 */ /* 0x000fc60000000f00 */
[----:B------:R-:W-:Y:S01]  /*0810*/  IMAD.MOV.U32 R5, RZ, RZ, R15 ;  /* 0x000000ffff057224 */ /* 0x000fe200078e000f */
[----:B------:R-:W-:Y:S06]  /*0820*/  @!P1 BRA `(.L_x_81) ;  /* 0xfffffff800809947 */ /* 0x000fec000383ffff */
.L_x_80:
[----:B------:R-:W-:-:S04]  /*0830*/  IADD3 R12, PT, PT, -R9, RZ, RZ ;  /* 0x000000ff090c7210 */ /* 0x000fc80007ffe1ff */
[----:B------:R-:W-:-:S13]  /*0840*/  ISETP.GT.AND P1, PT, R12, 0x4, PT ;  /* 0x000000040c00780c */ /* 0x000fda0003f24270 */
[----:B------:R-:W-:Y:S05]  /*0850*/  @!P1 BRA `(.L_x_82) ;  /* 0x0000000000cc9947 */ /* 0x000fea0003800000 */
        /* <DEDUP_REMOVED lines=19> */
[----:B------:R-:W-:-:S05]  /*0990*/  IADD3 R23, PT, PT, R10, -0x2000, RZ ;  /* 0xffffe0000a177810 */ /* 0x000fca0007ffe0ff */
        /* <DEDUP_REMOVED lines=14> */
[----:B------:R-:W3:Y:S04]  /*0a80*/  LDG.E.U16 R16, desc[UR6][R12.64+-0x2000] ;  /* 0xffe000060c107981 */ /* 0x000ee8000c1e1500 */
[----:B------:R-:W1:Y:S01]  /*0a90*/  LDG.E R14, desc[UR6][R4.64+0x10] ;  /* 0x00001006040e7981 */ /* 0x000e62000c1e1900 */
[----:B---3--:R-:W1:Y:S02]  /*0aa0*/  I2F.S16 R16, R16 ;  /* 0x0000001000107306 */ /* 0x008e640000101400 */
[----:B-1----:R-:W-:-:S05]  /*0ab0*/  FFMA R21, R14, R16, R19 ;  /* 0x000000100e157223 */ /* 0x002fca0000000013 */
[----:B------:R4:W-:Y:S04]  /*0ac0*/  STG.E desc[UR6][R2.64], R21 ;  /* 0x0000001502007986 */ /* 0x0009e8000c101906 */
[----:B--2---:R-:W2:Y:S04]  /*0ad0*/  LDG.E.U16 R17, desc[UR6][R12.64+-0x3000] ;  /* 0xffd000060c117981 */ /* 0x004ea8000c1e1500 */
[----:B------:R-:W3:Y:S01]  /*0ae0*/  LDG.E R14, desc[UR6][R4.64+0x14] ;  /* 0x00001406040e7981 */ /* 0x000ee2000c1e1900 */
[----:B------:R-:W-:Y:S01]  /*0af0*/  PLOP3.LUT P0, PT, PT, PT, PT, 0x8, 0x80 ;  /* 0x000000000080781c */ /* 0x000fe20003f0e170 */
[----:B------:R-:W-:Y:S01]  /*0b00*/  VIADD R10, R10, 0xffffc000 ;  /* 0xffffc0000a0a7836 */ /* 0x000fe20000000000 */
[----:B------:R-:W-:Y:S01]  /*0b10*/  IADD3 R9, PT, PT, R9, 0x8, RZ ;  /* 0x0000000809097810 */ /* 0x000fe20007ffe0ff */
[----:B--2---:R-:W3:Y:S02]  /*0b20*/  I2F.S16 R17, R17 ;  /* 0x0000001100117306 */ /* 0x004ee40000101400 */
[----:B---3--:R-:W-:-:S05]  /*0b30*/  FFMA R11, R14, R17, R21 ;  /* 0x000000110e0b7223 */ /* 0x008fca0000000015 */
[----:B------:R4:W-:Y:S01]  /*0b40*/  STG.E desc[UR6][R2.64], R11 ;  /* 0x0000000b02007986 */ /* 0x0009e2000c101906 */
[----:B------:R-:W-:-:S04]  /*0b50*/  IADD3 R14, P1, PT, R4, 0x20, RZ ;  /* 0x00000020040e7810 */ /* 0x000fc80007f3e0ff */
[----:B------:R-:W-:Y:S02]  /*0b60*/  IADD3.X R15, PT, PT, RZ, R5, RZ, P1, !PT ;  /* 0x00000005ff0f7210 */ /* 0x000fe40000ffe4ff */
[----:B------:R-:W-:Y:S02]  /*0b70*/  MOV R4, R14 ;  /* 0x0000000e00047202 */ /* 0x000fe40000000f00 */
[----:B------:R-:W-:-:S07]  /*0b80*/  MOV R5, R15 ;  /* 0x0000000f00057202 */ /* 0x000fce0000000f00 */
.L_x_82:
[----:B------:R-:W-:-:S13]  /*0b90*/  ISETP.NE.OR P0, PT, R9, RZ, P0 ;  /* 0x000000ff0900720c */ /* 0x000fda0000705670 */
[----:B------:R-:W-:Y:S05]  /*0ba0*/  @!P0 BRA `(.L_x_78) ;  /* 0x0000000000748947 */ /* 0x000fea0003800000 */
.L_x_79:
[----:B------:R-:W1:Y:S01]  /*0bb0*/  LDC.64 R12, c[0x0][0x388] ;  /* 0x0000e200ff0c7b82 */ /* 0x000e620000000a00 */
[----:B------:R-:W3:Y:S01]  /*0bc0*/  LDG.E R14, desc[UR6][R4.64+-0x8] ;  /* 0xfffff806040e7981 */ /* 0x000ee2000c1e1900 */
[----:B-1----:R-:W-:-:S05]  /*0bd0*/  IMAD.WIDE R12, R10, 0x2, R12 ;  /* 0x000000020a0c7825 */ /* 0x002fca00078e020c */
[----:B--2---:R-:W2:Y:S02]  /*0be0*/  LDG.E.U16 R15, desc[UR6][R12.64] ;  /* 0x000000060c0f7981 */ /* 0x004ea4000c1e1500 */
[----:B--2---:R-:W3:Y:S02]  /*0bf0*/  I2F.S16 R15, R15 ;  /* 0x0000000f000f7306 */ /* 0x004ee40000101400 */
[----:B---345:R-:W-:-:S05]  /*0c00*/  FFMA R11, R14, R15, R11 ;  /* 0x0000000f0e0b7223 */ /* 0x038fca000000000b */
        /* <DEDUP_REMOVED lines=13> */
[----:B------:R-:W-:-:S04]  /*0ce0*/  IADD3 R9, PT, PT, R9, 0x4, RZ ;  /* 0x0000000409097810 */ /* 0x000fc80007ffe0ff */
[----:B------:R-:W-:Y:S01]  /*0cf0*/  ISETP.NE.AND P0, PT, R9, RZ, PT ;  /* 0x000000ff0900720c */ /* 0x000fe20003f05270 */
[----:B------:R-:W-:Y:S01]  /*0d00*/  VIADD R10, R10, 0xffffe000 ;  /* 0xffffe0000a0a7836 */ /* 0x000fe20000000000 */
[----:B---3--:R-:W1:Y:S02]  /*0d10*/  I2F.S16 R19, R19 ;  /* 0x0000001300137306 */ /* 0x008e640000101400 */
[----:B-1----:R-:W-:Y:S01]  /*0d20*/  FFMA R11, R14, R19, R15 ;  /* 0x000000130e0b7223 */ /* 0x002fe2000000000f */
[----:B------:R-:W-:-:S04]  /*0d30*/  IADD3 R14, P1, PT, R4, 0x10, RZ ;  /* 0x00000010040e7810 */ /* 0x000fc80007f3e0ff */
[----:B------:R2:W-:Y:S01]  /*0d40*/  STG.E desc[UR6][R2.64], R11 ;  /* 0x0000000b02007986 */ /* 0x0005e2000c101906 */
[----:B------:R-:W-:Y:S02]  /*0d50*/  IADD3.X R5, PT, PT, RZ, R5, RZ, P1, !PT ;  /* 0x00000005ff057210 */ /* 0x000fe40000ffe4ff */
[----:B------:R-:W-:Y:S01]  /*0d60*/  MOV R4, R14 ;  /* 0x0000000e00047202 */ /* 0x000fe20000000f00 */
[----:B------:R-:W-:Y:S06]  /*0d70*/  @P0 BRA `(.L_x_79) ;  /* 0xfffffffc008c0947 */ /* 0x000fec000383ffff */
.L_x_78:
[----:B------:R-:W-:-:S13]  /*0d80*/  ISETP.NE.AND P0, PT, R8, RZ, PT ;  /* 0x000000ff0800720c */ /* 0x000fda0003f05270 */
[----:B------:R-:W-:Y:S05]  /*0d90*/  @!P0 BRA `(.L_x_83) ;  /* 0x0000000000648947 */ /* 0x000fea0003800000 */
[----:B------:R-:W1:Y:S01]  /*0da0*/  LDC.64 R4, c[0x0][0x388] ;  /* 0x0000e200ff047b82 */ /* 0x000e620000000a00 */
[----:B------:R-:W-:-:S04]  /*0db0*/  IADD3 R9, PT, PT, -R6, R7, RZ ;  /* 0x0000000706097210 */ /* 0x000fc80007ffe1ff */
[----:B------:R-:W-:-:S03]  /*0dc0*/  LEA R9, R9, R0, 0xb ;  /* 0x0000000009097211 */ /* 0x000fc600078e58ff */
[----:B------:R-:W0:Y:S02]  /*0dd0*/  LDC.64 R12, c[0x4][0x10] ;  /* 0x01000400ff0c7b82 */ /* 0x000e240000000a00 */
[----:B-1----:R-:W-:-:S05]  /*0de0*/  IMAD.WIDE R4, R9, 0x2, R4 ;  /* 0x0000000209047825 */ /* 0x002fca00078e0204 */
[----:B------:R-:W2:Y:S01]  /*0df0*/  LDG.E.U16 R9, desc[UR6][R4.64] ;  /* 0x0000000604097981 */ /* 0x000ea2000c1e1500 */
[----:B0-----:R-:W-:-:S05]  /*0e00*/  IMAD.WIDE.U32 R12, R6, 0x4, R12 ;  /* 0x00000004060c7825 */ /* 0x001fca00078e000c */
[----:B------:R-:W3:Y:S01]  /*0e10*/  LDG.E R6, desc[UR6][R12.64] ;  /* 0x000000060c067981 */ /* 0x000ee2000c1e1900 */
[----:B------:R-:W-:Y:S01]  /*0e20*/  ISETP.NE.AND P0, PT, R8, 0x1, PT ;  /* 0x000000010800780c */ /* 0x000fe20003f05270 */
[----:B--2---:R-:W3:Y:S02]  /*0e30*/  I2F.S16 R9, R9 ;  /* 0x0000000900097306 */ /* 0x004ee40000101400 */
[----:B---345:R-:W-:-:S05]  /*0e40*/  FFMA R11, R6, R9, R11 ;  /* 0x00000009060b7223 */ /* 0x038fca000000000b */
[----:B------:R1:W-:Y:S05]  /*0e50*/  STG.E desc[UR6][R2.64], R11 ;  /* 0x0000000b02007986 */ /* 0x0003ea000c101906 */
[----:B------:R-:W-:Y:S05]  /*0e60*/  @!P0 BRA `(.L_x_83) ;  /* 0x0000000000308947 */ /* 0x000fea0003800000 */
[----:B------:R-:W2:Y:S04]  /*0e70*/  LDG.E.U16 R9, desc[UR6][R4.64+-0x1000] ;  /* 0xfff0000604097981 */ /* 0x000ea8000c1e1500 */
[----:B------:R-:W1:Y:S01]  /*0e80*/  LDG.E R6, desc[UR6][R12.64+0x4] ;  /* 0x000004060c067981 */ /* 0x000e62000c1e1900 */
[----:B------:R-:W-:Y:S01]  /*0e90*/  ISETP.NE.AND P0, PT, R8, 0x2, PT ;  /* 0x000000020800780c */ /* 0x000fe20003f05270 */
[----:B--2---:R-:W1:Y:S02]  /*0ea0*/  I2F.S16 R9, R9 ;  /* 0x0000000900097306 */ /* 0x004e640000101400 */
[----:B-1----:R-:W-:-:S05]  /*0eb0*/  FFMA R11, R6, R9, R11 ;  /* 0x00000009060b7223 */ /* 0x002fca000000000b */
[----:B------:R0:W-:Y:S05]  /*0ec0*/  STG.E desc[UR6][R2.64], R11 ;  /* 0x0000000b02007986 */ /* 0x0001ea000c101906 */
[----:B------:R-:W-:Y:S05]  /*0ed0*/  @!P0 BRA `(.L_x_83) ;  /* 0x0000000000148947 */ /* 0x000fea0003800000 */
[----:B------:R-:W2:Y:S04]  /*0ee0*/  LDG.E.U16 R4, desc[UR6][R4.64+-0x2000] ;  /* 0xffe0000604047981 */ /* 0x000ea8000c1e1500 */
[----:B------:R-:W3:Y:S01]  /*0ef0*/  LDG.E R12, desc[UR6][R12.64+0x8] ;  /* 0x000008060c0c7981 */ /* 0x000ee2000c1e1900 */
[----:B--2---:R-:W3:Y:S02]  /*0f00*/  I2F.S16 R9, R4 ;  /* 0x0000000400097306 */ /* 0x004ee40000101400 */
[----:B---3--:R-:W-:-:S05]  /*0f10*/  FFMA R9, R12, R9, R11 ;  /* 0x000000090c097223 */ /* 0x008fca000000000b */
[----:B------:R1:W-:Y:S02]  /*0f20*/  STG.E desc[UR6][R2.64], R9 ;  /* 0x0000000902007986 */ /* 0x0003e4000c101906 */
.L_x_83:
[----:B------:R-:W-:-:S04]  /*0f30*/  IADD3 R7, PT, PT, R7, 0x1, RZ ;  /* 0x0000000107077810 */ /* 0x000fc80007ffe0ff */
[----:B------:R-:W-:-:S13]  /*0f40*/  ISETP.NE.AND P0, PT, R7, 0xea6, PT ;  /* 0x00000ea60700780c */ /* 0x000fda0003f05270 */
[----:B------:R-:W-:Y:S05]  /*0f50*/  @P0 BRA `(.L_x_84) ;  /* 0xfffffff000600947 */ /* 0x000fea000383ffff */
[----:B------:R-:W-:Y:S05]  /*0f60*/  EXIT ;  /* 0x000000000000794d */ /* 0x000fea0003800000 */
.L_x_85:
        /* <DEDUP_REMOVED lines=9> */
.L_x_102:


//--------------------- .text._Z7kernel3PfPs      --------------------------
	.section	.text._Z7kernel3PfPs,"ax",@progbits
	.align	128
        .global         _Z7kernel3PfPs
        .type           _Z7kernel3PfPs,@function
        .size           _Z7kernel3PfPs,(.L_x_103 - _Z7kernel3PfPs)
        .other          _Z7kernel3PfPs,@"STO_CUDA_ENTRY STV_DEFAULT"
_Z7kernel3PfPs:
.text._Z7kernel3PfPs:
[----:B------:R-:W0:Y:S01]  /*0000*/  LDC R1, c[0x0][0x37c] ;  /* 0x0000df00ff017b82 */ /* 0x000e220000000800 */
[----:B------:R-:W1:Y:S01]  /*0010*/  S2R R17, SR_CTAID.X ;  /* 0x0000000000117919 */ /* 0x000e620000002500 */
[----:B------:R-:W2:Y:S01]  /*0020*/  LDCU UR5, c[0x0][0x360] ;  /* 0x00006c00ff0577ac */ /* 0x000ea20008000800 */
[----:B0-----:R-:W-:Y:S01]  /*0030*/  IADD3 R1, PT, PT, R1, -0x57e8, RZ ;  /* 0xffffa81801017810 */ /* 0x001fe20007ffe0ff */
[----:B------:R-:W1:Y:S01]  /*0040*/  S2R R0, SR_TID.X ;  /* 0x0000000000007919 */ /* 0x000e620000002100 */
[----:B------:R-:W2:Y:S02]  /*0050*/  LDCU UR4, c[0x0][0x370] ;  /* 0x00006e00ff0477ac */ /* 0x000ea40008000800 */
[----:B--2---:R-:W-:Y:S02]  /*0060*/  UIMAD UR4, UR5, UR4, URZ ;  /* 0x00000004050472a4 */ /* 0x004fe4000f8e02ff */
[----:B-1----:R-:W-:-:S05]  /*0070*/  IMAD R17, R17, UR5, R0 ;  /* 0x0000000511117c24 */ /* 0x002fca000f8e0200 */
[----:B------:R-:W-:-:S13]  /*0080*/  ISETP.GE.U32.AND P0, PT, R17, UR4, PT ;  /* 0x0000000411007c0c */ /* 0x000fda000bf06070 */
[----:B------:R-:W-:Y:S05]  /*0090*/  @P0 EXIT ;  /* 0x000000000000094d */ /* 0x000fea0003800000 */
[----:B------:R0:W-:Y:S01]  /*00a0*/  STL.64 [R1+0x1d50], RZ ;  /* 0x001d50ff01007387 */ /* 0x0001e20000100a00 */
[----:B------:R-:W-:Y:S01]  /*00b0*/  HFMA2 R4, -RZ, RZ, 0, 5.9604644775390625e-07 ;  /* 0x0000000aff047431 */ /* 0x000fe200000001ff */
[----:B------:R-:W-:Y:S01]  /*00c0*/  MOV R2, R1 ;  /* 0x0000000100027202 */ /* 0x000fe20000000f00 */
[----:B------:R-:W-:Y:S01]  /*00d0*/  VIADD R0, R1, 0x1d50 ;  /* 0x00001d5001007836 */ /* 0x000fe20000000000 */
[----:B------:R0:W-:Y:S01]  /*00e0*/  STL.64 [R1+0x1d58], RZ ;  /* 0x001d58ff01007387 */ /* 0x0001e20000100a00 */
[----:B------:R-:W-:-:S03]  /*00f0*/  MOV R3, RZ ;  /* 0x000000ff00037202 */ /* 0x000fc60000000f00 */
[----:B------:R0:W-:Y:S04]  /*0100*/  STL.64 [R1+0x1d60], RZ ;  /* 0x001d60ff01007387 */ /* 0x0001e80000100a00 */
[----:B------:R0:W-:Y:S04]  /*0110*/  STL.64 [R1+0x1d68], RZ ;  /* 0x001d68ff01007387 */ /* 0x0001e80000100a00 */
[----:B------:R0:W-:Y:S02]  /*0120*/  STL.64 [R1+0x1d70], RZ ;  /* 0x001d70ff01007387 */ /* 0x0001e40000100a00 */
.L_x_86:
[C---:B-1----:R-:W-:Y:S01]  /*0130*/  IMAD.U32 R5, R4.reuse, 0x4, R1 ;  /* 0x0000000404057824 */ /* 0x042fe200078e0001 */
[----:B------:R-:W-:-:S04]  /*0140*/  IADD3 R4, P0, PT, R4, 0x6e, RZ ;  /* 0x0000006e04047810 */ /* 0x000fc80007f1e0ff */
[----:B------:R1:W-:Y:S01]  /*0150*/  STL.64 [R5+0x1d50], RZ ;  /* 0x001d50ff05007387 */ /* 0x0003e20000100a00 */
[----:B------:R-:W-:Y:S02]  /*0160*/  IADD3.X R3, PT, PT, RZ, R3, RZ, P0, !PT ;  /* 0x00000003ff037210 */ /* 0x000fe400007fe4ff */
[----:B------:R-:W-:Y:S01]  /*0170*/  ISETP.GE.U32.AND P0, PT, R4, 0xea6, PT ;  /* 0x00000ea60400780c */ /* 0x000fe20003f06070 */
[----:B------:R1:W-:Y:S03]  /*0180*/  STL.64 [R5+0x1d58], RZ ;  /* 0x001d58ff05007387 */ /* 0x0003e60000100a00 */
[----:B------:R-:W-:Y:S01]  /*0190*/  ISETP.GE.U32.AND.EX P0, PT, R3, RZ, PT, P0 ;  /* 0x000000ff0300720c */ /* 0x000fe20003f06100 */
[----:B------:R1:W-:Y:S04]  /*01a0*/  STL.64 [R5+0x1d60], RZ ;  /* 0x001d60ff05007387 */ /* 0x0003e80000100a00 */
        /* <DEDUP_REMOVED lines=51> */
[----:B------:R1:W-:Y:S01]  /*04e0*/  STL.64 [R5+0x1f00], RZ ;  /* 0x001f00ff05007387 */ /* 0x0003e20000100a00 */
[----:B------:R-:W-:Y:S05]  /*04f0*/  @!P0 BRA `(.L_x_86) ;  /* 0xfffffffc000c8947 */ /* 0x000fea000383ffff */
[----:B------:R-:W-:Y:S01]  /*0500*/  HFMA2 R3, -RZ, RZ, 0, 0 ;  /* 0x00000000ff037431 */ /* 0x000fe200000001ff */
[----:B------:R-:W2:Y:S01]  /*0510*/  LDCU.64 UR6, c[0x0][0x358] ;  /* 0x00006b00ff0677ac */ /* 0x000ea20008000a00 */
[----:B------:R-:W-:-:S05]  /*0520*/  NOP ;  /* 0x0000000000007918 */ /* 0x000fca0000000000 */
.L_x_92:
[----:B-1----:R-:W1:Y:S01]  /*0530*/  LDC.64 R4, c[0x0][0x388] ;  /* 0x0000e200ff047b82 */ /* 0x002e620000000a00 */
[----:B------:R-:W-:-:S04]  /*0540*/  IMAD R7, R3, 0x800, R17 ;  /* 0x0000080003077824 */ /* 0x000fc800078e0211 */
[----:B-1----:R-:W-:-:S06]  /*0550*/  IMAD.WIDE R4, R7, 0x2, R4 ;  /* 0x0000000207047825 */ /* 0x002fcc00078e0204 */
[----:B--2---:R-:W2:Y:S01]  /*0560*/  LDG.E.U16 R4, desc[UR6][R4.64] ;  /* 0x0000000604047981 */ /* 0x004ea2000c1e1500 */
[C---:B------:R-:W-:Y:S02]  /*0570*/  LEA R7, R3.reuse, R2, 0x1 ;  /* 0x0000000203077211 */ /* 0x040fe400078e08ff */
[C---:B------:R-:W-:Y:S02]  /*0580*/  LEA R8, R3.reuse, R0, 0x2 ;  /* 0x0000000003087211 */ /* 0x040fe400078e10ff */
[C---:B------:R-:W-:Y:S02]  /*0590*/  ISETP.GE.U32.AND P1, PT, R3.reuse, 0xf, PT ;  /* 0x0000000f0300780c */ /* 0x040fe40003f26070 */
[----:B------:R-:W-:-:S05]  /*05a0*/  VIMNMX.U32 R9, PT, PT, R3, 0x3f, PT ;  /* 0x0000003f03097848 */ /* 0x000fca0003fe0000 */
[----:B------:R-:W-:Y:S01]  /*05b0*/  VIADD R9, R9, 0x1 ;  /* 0x0000000109097836 */ /* 0x000fe20000000000 */
[----:B--2---:R1:W-:Y:S04]  /*05c0*/  STL.U16 [R7], R4 ;  /* 0x0000000407007387 */ /* 0x0043e80000100400 */
[----:B------:R1:W5:Y:S01]  /*05d0*/  LDL R15, [R8] ;  /* 0x00000000080f7983 */ /* 0x0003620000100800 */
[----:B------:R-:W-:Y:S02]  /*05e0*/  LOP3.LUT R12, R9, 0xf, RZ, 0xc0, !PT ;  /* 0x0000000f090c7812 */ /* 0x000fe400078ec0ff */
[----:B------:R-:W-:Y:S02]  /*05f0*/  MOV R10, RZ ;  /* 0x000000ff000a7202 */ /* 0x000fe40000000f00 */
[----:B------:R-:W-:Y:S01]  /*0600*/  ISETP.NE.AND P0, PT, R12, RZ, PT ;  /* 0x000000ff0c00720c */ /* 0x000fe20003f05270 */
[----:B------:R-:W-:-:S12]  /*0610*/  @!P1 BRA `(.L_x_87) ;  /* 0x0000000400a09947 */ /* 0x000fd80003800000 */
[----:B-1----:R-:W1:Y:S01]  /*0620*/  LDC.64 R4, c[0x4][0x10] ;  /* 0x01000400ff047b82 */ /* 0x002e620000000a00 */
[----:B------:R-:W-:Y:S02]  /*0630*/  LOP3.LUT R10, R9, 0x70, RZ, 0xc0, !PT ;  /* 0x00000070090a7812 */ /* 0x000fe400078ec0ff */
[----:B------:R-:W-:-:S07]  /*0640*/  MOV R11, RZ ;  /* 0x000000ff000b7202 */ /* 0x000fce0000000f00 */
.L_x_88:
[----:B------:R-:W-:-:S05]  /*0650*/  IMAD.IADD R13, R3, 0x1, -R11 ;  /* 0x00000001030d7824 */ /* 0x000fca00078e0a0b */
[----:B------:R-:W-:-:S06]  /*0660*/  LEA R21, R13, R2, 0x1 ;  /* 0x000000020d157211 */ /* 0x000fcc00078e08ff */
[----:B------:R-:W2:Y:S01]  /*0670*/  LDL.U16 R21, [R21] ;  /* 0x0000000015157983 */ /* 0x000ea20000100400 */
[----:B-1----:R-:W-:Y:S01]  /*0680*/  IMAD.WIDE.U32 R6, R11, 0x4, R4 ;  /* 0x000000040b067825 */ /* 0x002fe200078e0004 */
[----:B------:R-:W-:-:S04]  /*0690*/  LOP3.LUT R14, RZ, R11, RZ, 0x33, !PT ;  /* 0x0000000bff0e7212 */ /* 0x000fc800078e33ff */
[----:B------:R-:W3:Y:S01]  /*06a0*/  LDG.E R18, desc[UR6][R6.64] ;  /* 0x0000000606127981 */ /* 0x000ee2000c1e1900 */
[----:B------:R-:W-:Y:S02]  /*06b0*/  IADD3 R19, PT, PT, R14, R3, RZ ;  /* 0x000000030e137210 */ /* 0x000fe40007ffe0ff */
[----:B------:R-:W-:Y:S01]  /*06c0*/  IADD3 R23, PT, PT, R13, -0x2, RZ ;  /* 0xfffffffe0d177810 */ /* 0x000fe20007ffe0ff */
[----:B------:R-:W4:Y:S02]  /*06d0*/  LDG.E R22, desc[UR6][R6.64+0x4] ;  /* 0x0000040606167981 */ /* 0x000f24000c1e1900 */
[----:B------:R-:W-:Y:S01]  /*06e0*/  IMAD R19, R19, 0x2, R2 ;  /* 0x0000000213137824 */ /* 0x000fe200078e0202 */
[-C--:B------:R-:W-:Y:S01]  /*06f0*/  LEA R25, R23, R2.reuse, 0x1 ;  /* 0x0000000217197211 */ /* 0x080fe200078e08ff */
[----:B------:R-:W-:Y:S01]  /*0700*/  VIADD R23, R13, 0xfffffffd ;  /* 0xfffffffd0d177836 */ /* 0x000fe20000000000 */
[----:B------:R-:W4:Y:S04]  /*0710*/  LDG.E R20, desc[UR6][R6.64+0x8] ;  /* 0x0000080606147981 */ /* 0x000f28000c1e1900 */
[----:B------:R-:W4:Y:S01]  /*0720*/  LDL.U16 R24, [R19] ;  /* 0x0000000013187983 */ /* 0x000f220000100400 */
[----:B------:R-:W-:-:S03]  /*0730*/  LEA R23, R23, R2, 0x1 ;  /* 0x0000000217177211 */ /* 0x000fc600078e08ff */
[----:B------:R-:W4:Y:S04]  /*0740*/  LDL.U16 R25, [R25] ;  /* 0x0000000019197983 */ /* 0x000f280000100400 */
[----:B------:R-:W4:Y:S01]  /*0750*/  LDL.U16 R23, [R23] ;  /* 0x0000000017177983 */ /* 0x000f220000100400 */
[----:B------:R-:W-:-:S03]  /*0760*/  IADD3 R27, PT, PT, R13, -0x4, RZ ;  /* 0xfffffffc0d1b7810 */ /* 0x000fc60007ffe0ff */
[----:B------:R-:W4:Y:S02]  /*0770*/  LDG.E R14, desc[UR6][R6.64+0xc] ;  /* 0x00000c06060e7981 */ /* 0x000f24000c1e1900 */
[----:B------:R-:W-:Y:S02]  /*0780*/  IMAD R26, R27, 0x2, R2 ;  /* 0x000000021b1a7824 */ /* 0x000fe400078e0202 */
[----:B------:R-:W4:Y:S04]  /*0790*/  LDG.E R16, desc[UR6][R6.64+0x10] ;  /* 0x0000100606107981 */ /* 0x000f28000c1e1900 */
[----:B------:R-:W4:Y:S01]  /*07a0*/  LDL.U16 R19, [R26] ;  /* 0x000000001a137983 */ /* 0x000f220000100400 */
[----:B------:R-:W-:-:S05]  /*07b0*/  IADD3 R29, PT, PT, R13, -0x7, RZ ;  /* 0xfffffff90d1d7810 */ /* 0x000fca0007ffe0ff */
[----:B------:R-:W-:Y:S01]  /*07c0*/  IMAD R29, R29, 0x2, R2 ;  /* 0x000000021d1d7824 */ /* 0x000fe200078e0202 */
[----:B--2---:R-:W3:Y:S02]  /*07d0*/  I2F.S16 R21, R21 ;  /* 0x0000001500157306 */ /* 0x004ee40000101400 */
[----:B---3-5:R-:W-:Y:S01]  /*07e0*/  FFMA R27, R18, R21, R15 ;  /* 0x00000015121b7223 */ /* 0x028fe2000000000f */
[----:B------:R-:W-:Y:S01]  /*07f0*/  IADD3 R15, PT, PT, R13, -0x5, RZ ;  /* 0xfffffffb0d0f7810 */ /* 0x000fe20007ffe0ff */
[----:B------:R1:W2:Y:S03]  /*0800*/  LDL.U16 R21, [R29] ;  /* 0x000000001d157983 */ /* 0x0002a60000100400 */
[-C--:B------:R-:W-:Y:S01]  /*0810*/  LEA R18, R15, R2.reuse, 0x1 ;  /* 0x000000020f127211 */ /* 0x080fe200078e08ff */
[----:B------:R-:W-:Y:S01]  /*0820*/  VIADD R15, R13, 0xfffffffa ;  /* 0xfffffffa0d0f7836 */ /* 0x000fe20000000000 */
[----:B----4-:R-:W3:Y:S04]  /*0830*/  I2F.S16 R24, R24 ;  /* 0x0000001800187306 */ /* 0x010ee80000101400 */
[----:B------:R-:W-:Y:S01]  /*0840*/  LEA R15, R15, R2, 0x1 ;  /* 0x000000020f0f7211 */ /* 0x000fe200078e08ff */
[----:B------:R-:W4:Y:S03]  /*0850*/  LDL.U16 R18, [R18] ;  /* 0x0000000012127983 */ /* 0x000f260000100400 */
[----:B------:R-:W0:Y:S02]  /*0860*/  I2F.S16 R25, R25 ;  /* 0x0000001900197306 */ /* 0x000e240000101400 */
[----:B------:R-:W4:Y:S06]  /*0870*/  LDL.U16 R15, [R15] ;  /* 0x000000000f0f7983 */ /* 0x000f2c0000100400 */
[----:B------:R-:W1:Y:S01]  /*0880*/  I2F.S16 R23, R23 ;  /* 0x0000001700177306 */ /* 0x000e620000101400 */
[----:B---3--:R-:W-:-:S02]  /*0890*/  FFMA R27, R22, R24, R27 ;  /* 0x00000018161b7223 */ /* 0x008fc4000000001b */
[----:B------:R-:W3:Y:S02]  /*08a0*/  LDG.E R22, desc[UR6][R6.64+0x14] ;  /* 0x0000140606167981 */ /* 0x000ee4000c1e1900 */
[----:B0-----:R-:W-:Y:S02]  /*08b0*/  FFMA R27, R20, R25, R27 ;  /* 0x00000019141b7223 */ /* 0x001fe4000000001b */
[----:B------:R-:W3:Y:S01]  /*08c0*/  LDG.E R24, desc[UR6][R6.64+0x18] ;  /* 0x0000180606187981 */ /* 0x000ee2000c1e1900 */
[----:B------:R-:W-:-:S03]  /*08d0*/  IADD3 R20, PT, PT, R13, -0x8, RZ ;  /* 0xfffffff80d147810 */ /* 0x000fc60007ffe0ff */
[----:B------:R-:W3:Y:S01]  /*08e0*/  LDG.E R25, desc[UR6][R6.64+0x1c] ;  /* 0x00001c0606197981 */ /* 0x000ee2000c1e1900 */
[----:B------:R-:W-:Y:S01]  /*08f0*/  LEA R28, R20, R2, 0x1 ;  /* 0x00000002141c7211 */ /* 0x000fe200078e08ff */
[----:B-1----:R-:W-:Y:S01]  /*0900*/  FFMA R27, R14, R23, R27 ;  /* 0x000000170e1b7223 */ /* 0x002fe2000000001b */
[----:B------:R-:W-:-:S03]  /*0910*/  VIADD R14, R13, 0xfffffff7 ;  /* 0xfffffff70d0e7836 */ /* 0x000fc60000000000 */
[----:B------:R-:W3:Y:S02]  /*0920*/  LDL.U16 R23, [R28] ;  /* 0x000000001c177983 */ /* 0x000ee40000100400 */
[----:B------:R-:W-:Y:S01]  /*0930*/  LEA R20, R14, R2, 0x1 ;  /* 0x000000020e147211 */ /* 0x000fe200078e08ff */
[----:B------:R-:W0:Y:S01]  /*0940*/  I2F.S16 R19, R19 ;  /* 0x0000001300137306 */ /* 0x000e220000101400 */
[----:B------:R-:W3:Y:S04]  /*0950*/  LDG.E R14, desc[UR6][R6.64+0x20] ;  /* 0x00002006060e7981 */ /* 0x000ee8000c1e1900 */
[----:B------:R-:W3:Y:S01]  /*0960*/  LDL.U16 R20, [R20] ;  /* 0x0000000014147983 */ /* 0x000ee20000100400 */
[----:B0-----:R-:W-:-:S03]  /*0970*/  FFMA R27, R16, R19, R27 ;  /* 0x00000013101b7223 */ /* 0x001fc6000000001b */
[----:B------:R-:W3:Y:S01]  /*0980*/  LDG.E R16, desc[UR6][R6.64+0x24] ;  /* 0x0000240606107981 */ /* 0x000ee2000c1e1900 */
[C---:B------:R-:W-:Y:S01]  /*0990*/  IADD3 R29, PT, PT, R13.reuse, -0xa, RZ ;  /* 0xfffffff60d1d7810 */ /* 0x040fe20007ffe0ff */
[----:B------:R-:W-:-:S03]  /*09a0*/  VIADD R19, R13, 0xfffffff5 ;  /* 0xfffffff50d137836 */ /* 0x000fc60000000000 */
[----:B------:R-:W-:Y:S01]  /*09b0*/  LEA R29, R29, R2, 0x1 ;  /* 0x000000021d1d7211 */ /* 0x000fe200078e08ff */
[----:B--2---:R-:W-:Y:S08]  /*09c0*/  I2F.S16 R26, R21 ;  /* 0x00000015001a7306 */ /* 0x004ff00000101400 */
[----:B----4-:R-:W3:Y:S08]  /*09d0*/  I2F.S16 R18, R18 ;  /* 0x0000001200127306 */ /* 0x010ef00000101400 */
[----:B------:R-:W0:Y:S01]  /*09e0*/  I2F.S16 R15, R15 ;  /* 0x0000000f000f7306 */ /* 0x000e220000101400 */
[----:B---3--:R-:W-:-:S02]  /*09f0*/  FFMA R27, R22, R18, R27 ;  /* 0x00000012161b7223 */ /* 0x008fc4000000001b */
[----:B------:R-:W2:Y:S02]  /*0a00*/  LDL.U16 R18, [R29] ;  /* 0x000000001d127983 */ /* 0x000ea40000100400 */
[----:B0-----:R-:W-:Y:S01]  /*0a10*/  FFMA R24, R24, R15, R27 ;  /* 0x0000000f18187223 */ /* 0x001fe2000000001b */
[----:B------:R-:W-:-:S03]  /*0a20*/  IADD3 R27, PT, PT, R13, -0xc, RZ ;  /* 0xfffffff40d1b7810 */ /* 0x000fc60007ffe0ff */
[----:B------:R-:W-:Y:S01]  /*0a30*/  FFMA R25, R25, R26, R24 ;  /* 0x0000001a19197223 */ /* 0x000fe20000000018 */
[--C-:B------:R-:W-:Y:S01]  /*0a40*/  IMAD R24, R19, 0x2, R2.reuse ;  /* 0x0000000213187824 */ /* 0x100fe200078e0202 */
[----:B------:R-:W-:Y:S01]  /*0a50*/  IADD3 R19, PT, PT, R13, -0xd, RZ ;  /* 0xfffffff30d137810 */ /* 0x000fe20007ffe0ff */
[----:B------:R-:W0:Y:S01]  /*0a60*/  I2F.S16 R23, R23 ;  /* 0x0000001700177306 */ /* 0x000e220000101400 */
[-C--:B------:R-:W-:Y:S01]  /*0a70*/  LEA R26, R27, R2.reuse, 0x1 ;  /* 0x000000021b1a7211 */ /* 0x080fe200078e08ff */
[----:B------:R-:W-:Y:S01]  /*0a80*/  VIADD R27, R13, 0xfffffff2 ;  /* 0xfffffff20d1b7836 */ /* 0x000fe20000000000 */
[----:B------:R-:W3:Y:S01]  /*0a90*/  LDL.U16 R15, [R24] ;  /* 0x00000000180f7983 */ /* 0x000ee20000100400 */
[----:B------:R-:W-:Y:S02]  /*0aa0*/  LEA R21, R19, R2, 0x1 ;  /* 0x0000000213157211 */ /* 0x000fe400078e08ff */
[----:B------:R-:W-:Y:S02]  /*0ab0*/  IADD3 R22, PT, PT, R13, -0xf, RZ ;  /* 0xfffffff10d167810 */ /* 0x000fe40007ffe0ff */
[----:B------:R-:W4:Y:S01]  /*0ac0*/  LDL.U16 R13, [R26] ;  /* 0x000000001a0d7983 */ /* 0x000f220000100400 */
[----:B------:R-:W-:-:S02]  /*0ad0*/  IMAD R19, R27, 0x2, R2 ;  /* 0x000000021b137824 */ /* 0x000fc400078e0202 */
[----:B------:R-:W1:Y:S01]  /*0ae0*/  I2F.S16 R27, R20 ;  /* 0x00000014001b7306 */ /* 0x000e620000101400 */
[----:B------:R-:W4:Y:S01]  /*0af0*/  LDL.U16 R21, [R21] ;  /* 0x0000000015157983 */ /* 0x000f220000100400 */
[----:B------:R-:W-:-:S03]  /*0b00*/  LEA R28, R22, R2, 0x1 ;  /* 0x00000002161c7211 */ /* 0x000fc600078e08ff */
[----:B------:R-:W4:Y:S01]  /*0b10*/  LDG.E R22, desc[UR6][R6.64+0x28] ;  /* 0x0000280606167981 */ /* 0x000f22000c1e1900 */
[----:B0-----:R-:W-:-:S03]  /*0b20*/  FFMA R25, R14, R23, R25 ;  /* 0x000000170e197223 */ /* 0x001fc60000000019 */
[----:B------:R-:W4:Y:S04]  /*0b30*/  LDL.U16 R19, [R19] ;  /* 0x0000000013137983 */ /* 0x000f280000100400 */
[----:B------:R-:W4:Y:S04]  /*0b40*/  LDG.E R24, desc[UR6][R6.64+0x2c] ;  /* 0x00002c0606187981 */ /* 0x000f28000c1e1900 */
[----:B------:R-:W4:Y:S01]  /*0b50*/  LDL.U16 R14, [R28] ;  /* 0x000000001c0e7983 */ /* 0x000f220000100400 */
[----:B-1----:R-:W-:-:S03]  /*0b60*/  FFMA R27, R16, R27, R25 ;  /* 0x0000001b101b7223 */ /* 0x002fc60000000019 */
[----:B------:R-:W4:Y:S04]  /*0b70*/  LDG.E R23, desc[UR6][R6.64+0x30] ;  /* 0x0000300606177981 */ /* 0x000f28000c1e1900 */
[----:B------:R-:W4:Y:S04]  /*0b80*/  LDG.E R25, desc[UR6][R6.64+0x34] ;  /* 0x0000340606197981 */ /* 0x000f28000c1e1900 */
[----:B------:R-:W4:Y:S04]  /*0b90*/  LDG.E R16, desc[UR6][R6.64+0x38] ;  /* 0x0000380606107981 */ /* 0x000f28000c1e1900 */
[----:B------:R-:W4:Y:S01]  /*0ba0*/  LDG.E R20, desc[UR6][R6.64+0x3c] ;  /* 0x00003c0606147981 */ /* 0x000f22000c1e1900 */
[----:B------:R-:W-:-:S04]  /*0bb0*/  IADD3 R11, PT, PT, R11, 0x10, RZ ;  /* 0x000000100b0b7810 */ /* 0x000fc80007ffe0ff */
[----:B------:R-:W-:Y:S01]  /*0bc0*/  ISETP.NE.AND P1, PT, R11, R10, PT ;  /* 0x0000000a0b00720c */ /* 0x000fe20003f25270 */
[----:B--2---:R-:W0:Y:S08]  /*0bd0*/  I2F.S16 R18, R18 ;  /* 0x0000001200127306 */ /* 0x004e300000101400 */
[----:B---3--:R-:W1:Y:S08]  /*0be0*/  I2F.S16 R15, R15 ;  /* 0x0000000f000f7306 */ /* 0x008e700000101400 */
[----:B----4-:R-:W2:Y:S01]  /*0bf0*/  I2F.S16 R13, R13 ;  /* 0x0000000d000d7306 */ /* 0x010ea20000101400 */
[----:B0-----:R-:W-:-:S07]  /*0c00*/  FFMA R27, R22, R18, R27 ;  /* 0x00000012161b7223 */ /* 0x001fce000000001b */
[----:B------:R-:W0:Y:S01]  /*0c10*/  I2F.S16 R21, R21 ;  /* 0x0000001500157306 */ /* 0x000e220000101400 */
[----:B-1----:R-:W-:-:S07]  /*0c20*/  FFMA R24, R24, R15, R27 ;  /* 0x0000000f18187223 */ /* 0x002fce000000001b */
[----:B------:R-:W1:Y:S01]  /*0c30*/  I2F.S16 R19, R19 ;  /* 0x0000001300137306 */ /* 0x000e620000101400 */
[----:B--2---:R-:W-:-:S07]  /*0c40*/  FFMA R24, R23, R13, R24 ;  /* 0x0000000d17187223 */ /* 0x004fce0000000018 */
[----:B------:R-:W2:Y:S01]  /*0c50*/  I2F.S16 R14, R14 ;  /* 0x0000000e000e7306 */ /* 0x000ea20000101400 */
[----:B0-----:R-:W-:-:S04]  /*0c60*/  FFMA R25, R25, R21, R24 ;  /* 0x0000001519197223 */ /* 0x001fc80000000018 */
[----:B-1----:R-:W-:-:S04]  /*0c70*/  FFMA R25, R16, R19, R25 ;  /* 0x0000001310197223 */ /* 0x002fc80000000019 */
[----:B--2---:R-:W-:Y:S01]  /*0c80*/  FFMA R15, R20, R14, R25 ;  /* 0x0000000e140f7223 */ /* 0x004fe20000000019 */
[----:B------:R-:W-:Y:S06]  /*0c90*/  @P1 BRA `(.L_x_88) ;  /* 0xfffffff8006c1947 */ /* 0x000fec000383ffff */
.L_x_87:
[----:B------:R-:W-:Y:S01]  /*0ca0*/  LOP3.LUT R26, R9, 0x7, RZ, 0xc0, !PT ;  /* 0x00000007091a7812 */ /* 0x000fe200078ec0ff */
[----:B------:R-:W-:Y:S06]  /*0cb0*/  @!P0 BRA `(.L_x_89) ;  /* 0x0000000400c48947 */ /* 0x000fec0003800000 */
[----:B------:R-:W-:Y:S02]  /*0cc0*/  ISETP.GE.U32.AND P0, PT, R12, 0x8, PT ;  /* 0x000000080c00780c */ /* 0x000fe40003f06070 */
[----:B------:R-:W-:-:S11]  /*0cd0*/  ISETP.NE.AND P1, PT, R26, RZ, PT ;  /* 0x000000ff1a00720c */ /* 0x000fd60003f25270 */
[----:B------:R-:W-:Y:S05]  /*0ce0*/  @!P0 BRA `(.L_x_90) ;  /* 0x0000000000d08947 */ /* 0x000fea0003800000 */
[----:B-1----:R-:W1:Y:S01]  /*0cf0*/  LDC.64 R4, c[0x4][0x10] ;  /* 0x01000400ff047b82 */ /* 0x002e620000000a00 */
[----:B------:R-:W-:Y:S01]  /*0d00*/  LOP3.LUT R6, RZ, R10, RZ, 0x33, !PT ;  /* 0x0000000aff067212 */ /* 0x000fe200078e33ff */
[----:B------:R-:W-:-:S03]  /*0d10*/  IMAD.IADD R13, R3, 0x1, -R10 ;  /* 0x00000001030d7824 */ /* 0x000fc600078e0a0a */
[----:B------:R-:W-:Y:S01]  /*0d20*/  IADD3 R7, PT, PT, R6, R3, RZ ;  /* 0x0000000306077210 */ /* 0x000fe20007ffe0ff */
[C---:B------:R-:W-:Y:S01]  /*0d30*/  VIADD R11, R13.reuse, 0xfffffffe ;  /* 0xfffffffe0d0b7836 */ /* 0x040fe20000000000 */
[-C--:B------:R-:W-:Y:S02]  /*0d40*/  LEA R6, R13, R2.reuse, 0x1 ;  /* 0x000000020d067211 */ /* 0x080fe400078e08ff */
[-C--:B------:R-:W-:Y:S02]  /*0d50*/  LEA R7, R7, R2.reuse, 0x1 ;  /* 0x0000000207077211 */ /* 0x080fe400078e08ff */
[----:B------:R-:W-:Y:S02]  /*0d60*/  IADD3 R19, PT, PT, R13, -0x3, RZ ;  /* 0xfffffffd0d137810 */ /* 0x000fe40007ffe0ff */
[----:B------:R-:W2:Y:S01]  /*0d70*/  LDL.U16 R6, [R6] ;  /* 0x0000000006067983 */ /* 0x000ea20000100400 */
[----:B------:R-:W-:Y:S01]  /*0d80*/  LEA R11, R11, R2, 0x1 ;  /* 0x000000020b0b7211 */ /* 0x000fe200078e08ff */
[----:B------:R-:W-:-:S02]  /*0d90*/  VIADD R21, R13, 0xfffffffc ;  /* 0xfffffffc0d157836 */ /* 0x000fc40000000000 */
[----:B------:R-:W3:Y:S01]  /*0da0*/  LDL.U16 R7, [R7] ;  /* 0x0000000007077983 */ /* 0x000ee20000100400 */
[-C--:B------:R-:W-:Y:S02]  /*0db0*/  LEA R25, R19, R2.reuse, 0x1 ;  /* 0x0000000213197211 */ /* 0x080fe400078e08ff */
[----:B------:R-:W-:Y:S01]  /*0dc0*/  IADD3 R23, PT, PT, R13, -0x5, RZ ;  /* 0xfffffffb0d177810 */ /* 0x000fe20007ffe0ff */
[----:B------:R-:W4:Y:S01]  /*0dd0*/  LDL.U16 R11, [R11] ;  /* 0x000000000b0b7983 */ /* 0x000f220000100400 */
[-C--:B------:R-:W-:Y:S01]  /*0de0*/  LEA R22, R21, R2.reuse, 0x1 ;  /* 0x0000000215167211 */ /* 0x080fe200078e08ff */
[----:B------:R-:W-:Y:S02]  /*0df0*/  VIADD R21, R13, 0xfffffffa ;  /* 0xfffffffa0d157836 */ /* 0x000fe40000000000 */
[----:B-1----:R-:W-:Y:S01]  /*0e00*/  IMAD.WIDE.U32 R4, R10, 0x4, R4 ;  /* 0x000000040a047825 */ /* 0x002fe200078e0004 */
[----:B------:R-:W4:Y:S01]  /*0e10*/  LDL.U16 R25, [R25] ;  /* 0x0000000019197983 */ /* 0x000f220000100400 */
[----:B------:R-:W-:-:S03]  /*0e20*/  LEA R19, R23, R2, 0x1 ;  /* 0x0000000217137211 */ /* 0x000fc600078e08ff */
[----:B------:R-:W4:Y:S01]  /*0e30*/  LDG.E R12, desc[UR6][R4.64] ;  /* 0x00000006040c7981 */ /* 0x000f22000c1e1900 */
[----:B------:R-:W-:-:S03]  /*0e40*/  IADD3 R13, PT, PT, R13, -0x7, RZ ;  /* 0xfffffff90d0d7810 */ /* 0x000fc60007ffe0ff */
[----:B------:R-:W4:Y:S01]  /*0e50*/  LDL.U16 R22, [R22] ;  /* 0x0000000016167983 */ /* 0x000f220000100400 */
[----:B------:R-:W-:-:S03]  /*0e60*/  LEA R16, R21, R2, 0x1 ;  /* 0x0000000215107211 */ /* 0x000fc600078e08ff */
[----:B------:R-:W4:Y:S01]  /*0e70*/  LDG.E R24, desc[UR6][R4.64+0x4] ;  /* 0x0000040604187981 */ /* 0x000f22000c1e1900 */
[----:B------:R-:W-:-:S03]  /*0e80*/  IMAD R13, R13, 0x2, R2 ;  /* 0x000000020d0d7824 */ /* 0x000fc600078e0202 */
[----:B------:R-:W4:Y:S04]  /*0e90*/  LDL.U16 R19, [R19] ;  /* 0x0000000013137983 */ /* 0x000f280000100400 */
[----:B------:R-:W4:Y:S04]  /*0ea0*/  LDG.E R23, desc[UR6][R4.64+0x8] ;  /* 0x0000080604177981 */ /* 0x000f28000c1e1900 */
[----:B------:R-:W4:Y:S04]  /*0eb0*/  LDL.U16 R16, [R16] ;  /* 0x0000000010107983 */ /* 0x000f280000100400 */
[----:B------:R-:W4:Y:S04]  /*0ec0*/  LDG.E R21, desc[UR6][R4.64+0xc] ;  /* 0x00000c0604157981 */ /* 0x000f28000c1e1900 */
[----:B------:R-:W4:Y:S04]  /*0ed0*/  LDL.U16 R13, [R13] ;  /* 0x000000000d0d7983 */ /* 0x000f280000100400 */
[----:B------:R-:W4:Y:S04]  /*0ee0*/  LDG.E R20, desc[UR6][R4.64+0x10] ;  /* 0x0000100604147981 */ /* 0x000f28000c1e1900 */
[----:B------:R-:W4:Y:S04]  /*0ef0*/  LDG.E R18, desc[UR6][R4.64+0x14] ;  /* 0x0000140604127981 */ /* 0x000f28000c1e1900 */
[----:B------:R-:W4:Y:S04]  /*0f00*/  LDG.E R14, desc[UR6][R4.64+0x18] ;  /* 0x00001806040e7981 */ /* 0x000f28000c1e1900 */
[----:B------:R-:W4:Y:S01]  /*0f10*/  LDG.E R27, desc[UR6][R4.64+0x1c] ;  /* 0x00001c06041b7981 */ /* 0x000f22000c1e1900 */
[----:B------:R-:W-:Y:S01]  /*0f20*/  IADD3 R10, PT, PT, R10, 0x8, RZ ;  /* 0x000000080a0a7810 */ /* 0x000fe20007ffe0ff */
[----:B--2---:R-:W1:Y:S08]  /*0f30*/  I2F.S16 R6, R6 ;  /* 0x0000000600067306 */ /* 0x004e700000101400 */
[----:B---3--:R-:W2:Y:S08]  /*0f40*/  I2F.S16 R7, R7 ;  /* 0x0000000700077306 */ /* 0x008eb00000101400 */
[----:B----4-:R-:W3:Y:S01]  /*0f50*/  I2F.S16 R11, R11 ;  /* 0x0000000b000b7306 */ /* 0x010ee20000101400 */
[----:B-1---5:R-:W-:-:S07]  /*0f60*/  FFMA R15, R12, R6, R15 ;  /* 0x000000060c0f7223 */ /* 0x022fce000000000f */
[----:B------:R-:W1:Y:S01]  /*0f70*/  I2F.S16 R28, R25 ;  /* 0x00000019001c7306 */ /* 0x000e620000101400 */
[----:B--2---:R-:W-:-:S07]  /*0f80*/  FFMA R24, R24, R7, R15 ;  /* 0x0000000718187223 */ /* 0x004fce000000000f */
[----:B------:R-:W2:Y:S01]  /*0f90*/  I2F.S16 R29, R22 ;  /* 0x00000016001d7306 */ /* 0x000ea20000101400 */
[----:B---3--:R-:W-:-:S07]  /*0fa0*/  FFMA R24, R23, R11, R24 ;  /* 0x0000000b17187223 */ /* 0x008fce0000000018 */
[----:B------:R-:W3:Y:S01]  /*0fb0*/  I2F.S16 R19, R19 ;  /* 0x0000001300137306 */ /* 0x000ee20000101400 */
[----:B-1----:R-:W-:-:S07]  /*0fc0*/  FFMA R21, R21, R28, R24 ;  /* 0x0000001c15157223 */ /* 0x002fce0000000018 */
[----:B------:R-:W1:Y:S01]  /*0fd0*/  I2F.S16 R16, R16 ;  /* 0x0000001000107306 */ /* 0x000e620000101400 */
[----:B--2---:R-:W-:-:S07]  /*0fe0*/  FFMA R21, R20, R29, R21 ;  /* 0x0000001d14157223 */ /* 0x004fce0000000015 */
[----:B------:R-:W2:Y:S01]  /*0ff0*/  I2F.S16 R13, R13 ;  /* 0x0000000d000d7306 */ /* 0x000ea20000101400 */
[----:B---3--:R-:W-:-:S04]  /*1000*/  FFMA R21, R18, R19, R21 ;  /* 0x0000001312157223 */ /* 0x008fc80000000015 */
[----:B-1----:R-:W-:-:S04]  /*1010*/  FFMA R14, R14, R16, R21 ;  /* 0x000000100e0e7223 */ /* 0x002fc80000000015 */
[----:B--2---:R-:W-:-:S07]  /*1020*/  FFMA R15, R27, R13, R14 ;  /* 0x0000000d1b0f7223 */ /* 0x004fce000000000e */
.L_x_90:
[----:B------:R-:W-:Y:S05]  /*1030*/  @!P1 BRA `(.L_x_89) ;  /* 0x0000000000e49947 */ /* 0x000fea0003800000 */
[----:B------:R-:W-:Y:S02]  /*1040*/  ISETP.GE.U32.AND P0, PT, R26, 0x4, PT ;  /* 0x000000041a00780c */ /* 0x000fe40003f06070 */
[----:B------:R-:W-:-:S04]  /*1050*/  LOP3.LUT R9, R9, 0x3, RZ, 0xc0, !PT ;  /* 0x0000000309097812 */ /* 0x000fc800078ec0ff */
[----:B------:R-:W-:-:S07]  /*1060*/  ISETP.NE.AND P1, PT, R9, RZ, PT ;  /* 0x000000ff0900720c */ /* 0x000fce0003f25270 */
[----:B------:R-:W-:Y:S06]  /*1070*/  @!P0 BRA `(.L_x_91) ;  /* 0x0000000000708947 */ /* 0x000fec0003800000 */
[----:B-1----:R-:W1:Y:S01]  /*1080*/  LDC.64 R4, c[0x4][0x10] ;  /* 0x01000400ff047b82 */ /* 0x002e620000000a00 */
[-C--:B------:R-:W-:Y:S02]  /*1090*/  IADD3 R7, PT, PT, -R10, R3.reuse, RZ ;  /* 0x000000030a077210 */ /* 0x080fe40007ffe1ff */
[----:B------:R-:W-:Y:S02]  /*10a0*/  LOP3.LUT R6, RZ, R10, RZ, 0x33, !PT ;  /* 0x0000000aff067212 */ /* 0x000fe400078e33ff */
[C---:B------:R-:W-:Y:S01]  /*10b0*/  IADD3 R19, PT, PT, R7.reuse, -0x2, RZ ;  /* 0xfffffffe07137810 */ /* 0x040fe20007ffe0ff */
[----:B------:R-:W-:Y:S01]  /*10c0*/  IMAD R11, R7, 0x2, R2 ;  /* 0x00000002070b7824 */ /* 0x000fe200078e0202 */
[----:B------:R-:W-:-:S04]  /*10d0*/  IADD3 R13, PT, PT, R6, R3, RZ ;  /* 0x00000003060d7210 */ /* 0x000fc80007ffe0ff */
[----:B------:R-:W-:Y:S01]  /*10e0*/  LEA R13, R13, R2, 0x1 ;  /* 0x000000020d0d7211 */ /* 0x000fe200078e08ff */
[----:B------:R-:W2:Y:S01]  /*10f0*/  LDL.U16 R11, [R11] ;  /* 0x000000000b0b7983 */ /* 0x000ea20000100400 */
[----:B------:R-:W-:Y:S01]  /*1100*/  IADD3 R7, PT, PT, R7, -0x3, RZ ;  /* 0xfffffffd07077810 */ /* 0x000fe20007ffe0ff */
[----:B------:R-:W-:-:S03]  /*1110*/  IMAD R14, R19, 0x2, R2 ;  /* 0x00000002130e7824 */ /* 0x000fc600078e0202 */
[----:B------:R-:W3:Y:S01]  /*1120*/  LDL.U16 R13, [R13] ;  /* 0x000000000d0d7983 */ /* 0x000ee20000100400 */
[----:B------:R-:W-:-:S03]  /*1130*/  LEA R18, R7, R2, 0x1 ;  /* 0x0000000207127211 */ /* 0x000fc600078e08ff */
[----:B------:R-:W4:Y:S01]  /*1140*/  LDL.U16 R14, [R14] ;  /* 0x000000000e0e7983 */ /* 0x000f220000100400 */
[----:B-1----:R-:W-:-:S03]  /*1150*/  IMAD.WIDE.U32 R4, R10, 0x4, R4 ;  /* 0x000000040a047825 */ /* 0x002fc600078e0004 */
        /* <DEDUP_REMOVED lines=9> */
[----:B-1---5:R-:W-:-:S04]  /*11f0*/  FFMA R6, R6, R11, R15 ;  /* 0x0000000b06067223 */ /* 0x022fc8000000000f */
[----:B--2---:R-:W-:-:S03]  /*1200*/  FFMA R6, R7, R12, R6 ;  /* 0x0000000c07067223 */ /* 0x004fc60000000006 */
[----:B------:R-:W1:Y:S01]  /*1210*/  I2F.S16 R20, R18 ;  /* 0x0000001200147306 */ /* 0x000e620000101400 */
[----:B---3--:R-:W-:-:S04]  /*1220*/  FFMA R6, R19, R16, R6 ;  /* 0x0000001013067223 */ /* 0x008fc80000000006 */
[----:B-1----:R-:W-:-:S07]  /*1230*/  FFMA R15, R21, R20, R6 ;  /* 0x00000014150f7223 */ /* 0x002fce0000000006 */
.L_x_91:
[----:B------:R-:W-:Y:S05]  /*1240*/  @!P1 BRA `(.L_x_89) ;  /* 0x0000000000609947 */ /* 0x000fea0003800000 */
[----:B-1----:R-:W1:Y:S01]  /*1250*/  LDC.64 R4, c[0x4][0x10] ;  /* 0x01000400ff047b82 */ /* 0x002e620000000a00 */
[----:B------:R-:W-:-:S05]  /*1260*/  IADD3 R13, PT, PT, -R10, R3, RZ ;  /* 0x000000030a0d7210 */ /* 0x000fca0007ffe1ff */
[----:B------:R-:W-:-:S06]  /*1270*/  IMAD R7, R13, 0x2, R2 ;  /* 0x000000020d077824 */ /* 0x000fcc00078e0202 */
[----:B------:R-:W2:Y:S01]  /*1280*/  LDL.U16 R7, [R7] ;  /* 0x0000000007077983 */ /* 0x000ea20000100400 */
[----:B-1----:R-:W-:-:S05]  /*1290*/  IMAD.WIDE.U32 R4, R10, 0x4, R4 ;  /* 0x000000040a047825 */ /* 0x002fca00078e0004 */
[----:B------:R-:W3:Y:S01]  /*12a0*/  LDG.E R6, desc[UR6][R4.64] ;  /* 0x0000000604067981 */ /* 0x000ee2000c1e1900 */
[----:B------:R-:W-:Y:S01]  /*12b0*/  ISETP.NE.AND P0, PT, R9, 0x1, PT ;  /* 0x000000010900780c */ /* 0x000fe20003f05270 */
[----:B--2---:R-:W3:Y:S02]  /*12c0*/  I2F.S16 R11, R7 ;  /* 0x00000007000b7306 */ /* 0x004ee40000101400 */
[----:B---3-5:R-:W-:-:S10]  /*12d0*/  FFMA R15, R6, R11, R15 ;  /* 0x0000000b060f7223 */ /* 0x028fd4000000000f */
[----:B------:R-:W-:Y:S05]  /*12e0*/  @!P0 BRA `(.L_x_89) ;  /* 0x0000000000388947 */ /* 0x000fea0003800000 */
[----:B------:R-:W-:Y:S01]  /*12f0*/  ISETP.NE.AND P0, PT, R9, 0x2, PT ;  /* 0x000000020900780c */ /* 0x000fe20003f05270 */
[----:B------:R-:W2:Y:S01]  /*1300*/  LDG.E R6, desc[UR6][R4.64+0x4] ;  /* 0x0000040604067981 */ /* 0x000ea2000c1e1900 */
[----:B------:R-:W-:-:S04]  /*1310*/  LOP3.LUT R10, RZ, R10, RZ, 0x33, !PT ;  /* 0x0000000aff0a7212 */ /* 0x000fc800078e33ff */
[----:B------:R-:W-:-:S04]  /*1320*/  IADD3 R7, PT, PT, R10, R3, RZ ;  /* 0x000000030a077210 */ /* 0x000fc80007ffe0ff */
[----:B------:R-:W-:-:S03]  /*1330*/  LEA R7, R7, R2, 0x1 ;  /* 0x0000000207077211 */ /* 0x000fc600078e08ff */
[----:B------:R-:W-:Y:S01]  /*1340*/  @P0 IADD3 R9, PT, PT, R13, -0x2, RZ ;  /* 0xfffffffe0d090810 */ /* 0x000fe20007ffe0ff */
[----:B------:R-:W3:Y:S04]  /*1350*/  @P0 LDG.E R10, desc[UR6][R4.64+0x8] ;  /* 0x00000806040a0981 */ /* 0x000ee8000c1e1900 */
[----:B------:R-:W-:Y:S01]  /*1360*/  @P0 IMAD R11, R9, 0x2, R2 ;  /* 0x00000002090b0824 */ /* 0x000fe200078e0202 */
[----:B------:R-:W4:Y:S05]  /*1370*/  LDL.U16 R7, [R7] ;  /* 0x0000000007077983 */ /* 0x000f2a0000100400 */
[----:B------:R-:W5:Y:S01]  /*1380*/  @P0 LDL.U16 R11, [R11] ;  /* 0x000000000b0b0983 */ /* 0x000f620000100400 */
[----:B----4-:R-:W2:Y:S08]  /*1390*/  I2F.S16 R9, R7 ;  /* 0x0000000700097306 */ /* 0x010eb00000101400 */
[----:B-----5:R-:W3:Y:S01]  /*13a0*/  @P0 I2F.S16 R12, R11 ;  /* 0x0000000b000c0306 */ /* 0x020ee20000101400 */
[----:B--2---:R-:W-:-:S04]  /*13b0*/  FFMA R15, R6, R9, R15 ;  /* 0x00000009060f7223 */ /* 0x004fc8000000000f */
[----:B---3--:R-:W-:-:S07]  /*13c0*/  @P0 FFMA R15, R10, R12, R15 ;  /* 0x0000000c0a0f0223 */ /* 0x008fce000000000f */
.L_x_89:
[----:B-----5:R3:W-:Y:S01]  /*13d0*/  STL [R8], R15 ;  /* 0x0000000f08007387 */ /* 0x0207e20000100800 */
[----:B------:R-:W-:-:S04]  /*13e0*/  IADD3 R3, PT, PT, R3, 0x1, RZ ;  /* 0x0000000103037810 */ /* 0x000fc80007ffe0ff */
[----:B------:R-:W-:-:S13]  /*13f0*/  ISETP.NE.AND P0, PT, R3, 0xea6, PT ;  /* 0x00000ea60300780c */ /* 0x000fda0003f05270 */
[----:B---3--:R-:W-:Y:S05]  /*1400*/  @P0 BRA `(.L_x_92) ;  /* 0xfffffff000480947 */ /* 0x008fea000383ffff */
[----:B------:R-:W2:Y:S01]  /*1410*/  LDL.64 R14, [R1+0x1d50] ;  /* 0x001d5000010e7983 */ /* 0x000ea20000100a00 */
[----:B------:R-:W3:Y:S03]  /*1420*/  LDCU.64 UR4, c[0x0][0x380] ;  /* 0x00007000ff0477ac */ /* 0x000ee60008000a00 */
[----:B-1----:R-:W4:Y:S04]  /*1430*/  LDL.64 R8, [R1+0x1d58] ;  /* 0x001d580001087983 */ /* 0x002f280000100a00 */
[----:B------:R-:W5:Y:S01]  /*1440*/  LDL.64 R12, [R1+0x1d60] ;  /* 0x001d6000010c7983 */ /* 0x000f620000100a00 */
[C---:B------:R-:W-:Y:S01]  /*1450*/  VIADD R7, R17.reuse, 0x1000 ;  /* 0x0000100011077836 */ /* 0x040fe20000000000 */
[----:B------:R-:W-:-:S02]  /*1460*/  IADD3 R11, PT, PT, R17, 0x2000, RZ ;  /* 0x00002000110b7810 */ /* 0x000fc40007ffe0ff */
[----:B------:R-:W-:Y:S01]  /*1470*/  IADD3 R0, PT, PT, R1, 0x1d68, RZ ;  /* 0x00001d6801007810 */ /* 0x000fe20007ffe0ff */
[----:B---3--:R-:W-:-:S04]  /*1480*/  UIADD3 UR4, UP0, UPT, UR4, 0x2000, URZ ;  /* 0x0000200004047890 */ /* 0x008fc8000ff1e0ff */
[----:B------:R-:W-:Y:S02]  /*1490*/  UIADD3.X UR5, UPT, UPT, URZ, UR5, URZ, UP0, !UPT ;  /* 0x00000005ff057290 */ /* 0x000fe400087fe4ff */
[----:B------:R-:W-:Y:S01]  /*14a0*/  MOV R2, UR4 ;  /* 0x0000000400027c02 */ /* 0x000fe20008000f00 */
[----:B------:R-:W-:-:S03]  /*14b0*/  UMOV UR4, 0x6 ;  /* 0x0000000600047882 */ /* 0x000fc60000000000 */
[----:B------:R-:W-:-:S03]  /*14c0*/  MOV R3, UR5 ;  /* 0x0000000500037c02 */ /* 0x000fc60008000f00 */
[C---:B------:R-:W-:Y:S01]  /*14d0*/  IMAD.WIDE R4, R17.reuse, 0x4, R2 ;  /* 0x0000000411047825 */ /* 0x040fe200078e0202 */
[----:B------:R-:W-:-:S03]  /*14e0*/  IADD3 R17, PT, PT, R17, 0x3000, RZ ;  /* 0x0000300011117810 */ /* 0x000fc60007ffe0ff */
[----:B------:R-:W-:-:S04]  /*14f0*/  IMAD.WIDE R6, R7, 0x4, R2 ;  /* 0x0000000407067825 */ /* 0x000fc800078e0202 */
[----:B------:R-:W-:Y:S01]  /*1500*/  IMAD.WIDE R10, R11, 0x4, R2 ;  /* 0x000000040b0a7825 */ /* 0x000fe200078e0202 */
[----:B--2---:R1:W-:Y:S04]  /*1510*/  STG.E desc[UR6][R4.64+-0x2000], R14 ;  /* 0xffe0000e04007986 */ /* 0x0043e8000c101906 */
[----:B------:R1:W-:Y:S04]  /*1520*/  STG.E desc[UR6][R4.64], R15 ;  /* 0x0000000f04007986 */ /* 0x0003e8000c101906 */
[----:B----4-:R1:W-:Y:S04]  /*1530*/  STG.E desc[UR6][R6.64+-0x2000], R8 ;  /* 0xffe0000806007986 */ /* 0x0103e8000c101906 */
[----:B------:R1:W-:Y:S04]  /*1540*/  STG.E desc[UR6][R6.64], R9 ;  /* 0x0000000906007986 */ /* 0x0003e8000c101906 */
[----:B-----5:R1:W-:Y:S04]  /*1550*/  STG.E desc[UR6][R10.64+-0x2000], R12 ;  /* 0xffe0000c0a007986 */ /* 0x0203e8000c101906 */
[----:B------:R1:W-:Y:S02]  /*1560*/  STG.E desc[UR6][R10.64], R13 ;  /* 0x0000000d0a007986 */ /* 0x0003e4000c101906 */
.L_x_93:
[----:B-12---:R-:W2:Y:S04]  /*1570*/  LDL.64 R4, [R0] ;  /* 0x0000000000047983 */ /* 0x006ea80000100a00 */
[----:B------:R-:W3:Y:S04]  /*1580*/  LDL.64 R12, [R0+0x8] ;  /* 0x00000800000c7983 */ /* 0x000ee80000100a00 */
[----:B------:R-:W4:Y:S04]  /*1590*/  LDL.64 R18, [R0+0x10] ;  /* 0x0000100000127983 */ /* 0x000f280000100a00 */
[----:B------:R-:W5:Y:S04]  /*15a0*/  LDL.64 R26, [R0+0x18] ;  /* 0x00001800001a7983 */ /* 0x000f680000100a00 */
[----:B------:R-:W5:Y:S04]  /*15b0*/  LDL.64 R24, [R0+0x20] ;  /* 0x0000200000187983 */ /* 0x000f680000100a00 */
[----:B------:R-:W5:Y:S04]  /*15c0*/  LDL.64 R14, [R0+0x28] ;  /* 0x00002800000e7983 */ /* 0x000f680000100a00 */
[----:B------:R-:W5:Y:S04]  /*15d0*/  LDL.64 R6, [R0+0x30] ;  /* 0x0000300000067983 */ /* 0x000f680000100a00 */
[----:B------:R-:W5:Y:S01]  /*15e0*/  LDL.64 R22, [R0+0x38] ;  /* 0x0000380000167983 */ /* 0x000f620000100a00 */
[----:B------:R-:W-:-:S03]  /*15f0*/  IMAD.WIDE R10, R17, 0x4, R2 ;  /* 0x00000004110a7825 */ /* 0x000fc600078e0202 */
[----:B------:R-:W5:Y:S01]  /*1600*/  LDL.64 R8, [R0+0x40] ;  /* 0x0000400000087983 */ /* 0x000f620000100a00 */
[C---:B------:R-:W-:Y:S01]  /*1610*/  VIADD R29, R17.reuse, 0x1000 ;  /* 0x00001000111d7836 */ /* 0x040fe20000000000 */
[----:B------:R-:W-:-:S03]  /*1620*/  IADD3 R21, PT, PT, R17, 0x2000, RZ ;  /* 0x0000200011157810 */ /* 0x000fc60007ffe0ff */
[--C-:B------:R-:W-:Y:S01]  /*1630*/  IMAD.WIDE R28, R29, 0x4, R2.reuse ;  /* 0x000000041d1c7825 */ /* 0x100fe200078e0202 */
[----:B------:R-:W-:Y:S01]  /*1640*/  IADD3 R16, PT, PT, R17, 0x3000, RZ ;  /* 0x0000300011107810 */ /* 0x000fe20007ffe0ff */
[----:B--2---:R-:W-:Y:S04]  /*1650*/  STG.E desc[UR6][R10.64+-0x2000], R4 ;  /* 0xffe000040a007986 */ /* 0x004fe8000c101906 */
[----:B------:R1:W-:Y:S04]  /*1660*/  STG.E desc[UR6][R10.64], R5 ;  /* 0x000000050a007986 */ /* 0x0003e8000c101906 */
[----:B---3--:R-:W-:Y:S04]  /*1670*/  STG.E desc[UR6][R28.64+-0x2000], R12 ;  /* 0xffe0000c1c007986 */ /* 0x008fe8000c101906 */
[----:B------:R2:W-:Y:S04]  /*1680*/  STG.E desc[UR6][R28.64], R13 ;  /* 0x0000000d1c007986 */ /* 0x0005e8000c101906 */
[----:B-1----:R-:W3:Y:S04]  /*1690*/  LDL.64 R4, [R0+0x48] ;  /* 0x0000480000047983 */ /* 0x002ee80000100a00 */
[----:B------:R-:W3:Y:S01]  /*16a0*/  LDL.64 R10, [R0+0x58] ;  /* 0x00005800000a7983 */ /* 0x000ee20000100a00 */
[----:B--2---:R-:W-:-:S03]  /*16b0*/  IMAD.WIDE R28, R21, 0x4, R2 ;  /* 0x00000004151c7825 */ /* 0x004fc600078e0202 */
[----:B------:R-:W2:Y:S04]  /*16c0*/  LDL.64 R12, [R0+0x60] ;  /* 0x00006000000c7983 */ /* 0x000ea80000100a00 */
[----:B------:R-:W2:Y:S04]  /*16d0*/  LDL.64 R20, [R0+0x50] ;  /* 0x0000500000147983 */ /* 0x000ea80000100a00 */
[----:B----4-:R-:W-:Y:S04]  /*16e0*/  STG.E desc[UR6][R28.64+-0x2000], R18 ;  /* 0xffe000121c007986 */ /* 0x010fe8000c101906 */
[----:B------:R1:W-:Y:S02]  /*16f0*/  STG.E desc[UR6][R28.64], R19 ;  /* 0x000000131c007986 */ /* 0x0003e4000c101906 */
[----:B-1----:R-:W-:Y:S01]  /*1700*/  IMAD.WIDE R28, R16, 0x4, R2 ;  /* 0x00000004101c7825 */ /* 0x002fe200078e0202 */
[----:B------:R-:W-:-:S05]  /*1710*/  IADD3 R16, PT, PT, R17, 0x4000, RZ ;  /* 0x0000400011107810 */ /* 0x000fca0007ffe0ff */
[----:B------:R-:W-:Y:S01]  /*1720*/  IMAD.WIDE R18, R16, 0x4, R2 ;  /* 0x0000000410127825 */ /* 0x000fe200078e0202 */
[----:B-----5:R-:W-:Y:S04]  /*1730*/  STG.E desc[UR6][R28.64+-0x2000], R26 ;  /* 0xffe0001a1c007986 */ /* 0x020fe8000c101906 */
[----:B------:R1:W-:Y:S01]  /*1740*/  STG.E desc[UR6][R28.64], R27 ;  /* 0x0000001b1c007986 */ /* 0x0003e2000c101906 */
[----:B------:R-:W-:-:S03]  /*1750*/  VIADD R16, R17, 0x5000 ;  /* 0x0000500011107836 */ /* 0x000fc60000000000 */
[----:B------:R-:W-:Y:S04]  /*1760*/  STG.E desc[UR6][R18.64+-0x2000], R24 ;  /* 0xffe0001812007986 */ /* 0x000fe8000c101906 */
[----:B------:R4:W-:Y:S04]  /*1770*/  STG.E desc[UR6][R18.64], R25 ;  /* 0x0000001912007986 */ /* 0x0009e8000c101906 */
[----:B-1----:R-:W5:Y:S04]  /*1780*/  LDL.64 R28, [R0+0x70] ;  /* 0x00007000001c7983 */ /* 0x002f680000100a00 */
[----:B------:R-:W5:Y:S04]  /*1790*/  LDL.64 R26, [R0+0x78] ;  /* 0x00007800001a7983 */ /* 0x000f680000100a00 */
[----:B----4-:R-:W4:Y:S01]  /*17a0*/  LDL.64 R18, [R0+0x68] ;  /* 0x0000680000127983 */ /* 0x010f220000100a00 */
[----:B------:R-:W-:Y:S01]  /*17b0*/  IMAD.WIDE R24, R16, 0x4, R2 ;  /* 0x0000000410187825 */ /* 0x000fe200078e0202 */
[----:B------:R-:W-:-:S04]  /*17c0*/  IADD3 R16, PT, PT, R17, 0x6000, RZ ;  /* 0x0000600011107810 */ /* 0x000fc80007ffe0ff */
[----:B------:R-:W-:Y:S04]  /*17d0*/  STG.E desc[UR6][R24.64+-0x2000], R14 ;  /* 0xffe0000e18007986 */ /* 0x000fe8000c101906 */
[----:B------:R1:W-:Y:S02]  /*17e0*/  STG.E desc[UR6][R24.64], R15 ;  /* 0x0000000f18007986 */ /* 0x0003e4000c101906 */
[--C-:B-1----:R-:W-:Y:S01]  /*17f0*/  IMAD.WIDE R14, R16, 0x4, R2.reuse ;  /* 0x00000004100e7825 */ /* 0x102fe200078e0202 */
[----:B------:R-:W-:Y:S01]  /*1800*/  IADD3 R16, PT, PT, R17, 0x7000, RZ ;  /* 0x0000700011107810 */ /* 0x000fe20007ffe0ff */
[----:B------:R-:W5:Y:S04]  /*1810*/  LDL.64 R24, [R0+0x80] ;  /* 0x0000800000187983 */ /* 0x000f680000100a00 */
[----:B------:R-:W-:Y:S04]  /*1820*/  STG.E desc[UR6][R14.64+-0x2000], R6 ;  /* 0xffe000060e007986 */ /* 0x000fe8000c101906 */
[----:B------:R1:W-:Y:S02]  /*1830*/  STG.E desc[UR6][R14.64], R7 ;  /* 0x000000070e007986 */ /* 0x0003e4000c101906 */
[----:B-1----:R-:W-:-:S02]  /*1840*/  IMAD.WIDE R6, R16, 0x4, R2 ;  /* 0x0000000410067825 */ /* 0x002fc400078e0202 */
[----:B------:R-:W5:Y:S04]  /*1850*/  LDL.64 R14, [R0+0x88] ;  /* 0x00008800000e7983 */ /* 0x000f680000100a00 */
[----:B------:R-:W-:Y:S04]  /*1860*/  STG.E desc[UR6][R6.64+-0x2000], R22 ;  /* 0xffe0001606007986 */ /* 0x000fe8000c101906 */
[----:B------:R1:W-:Y:S04]  /*1870*/  STG.E desc[UR6][R6.64], R23 ;  /* 0x0000001706007986 */ /* 0x0003e8000c101906 */
[----:B-1----:R-:W5:Y:S01]  /*1880*/  LDL.64 R6, [R0+0x90] ;  /* 0x0000900000067983 */ /* 0x002f620000100a00 */
[----:B------:R-:W-:-:S05]  /*1890*/  IADD3 R16, PT, PT, R17, 0x8000, RZ ;  /* 0x0000800011107810 */ /* 0x000fca0007ffe0ff */
[----:B------:R-:W-:-:S04]  /*18a0*/  IMAD.WIDE R22, R16, 0x4, R2 ;  /* 0x0000000410167825 */ /* 0x000fc800078e0202 */
[C---:B------:R-:W-:Y:S01]  /*18b0*/  VIADD R16, R17.reuse, 0x9000 ;  /* 0x0000900011107836 */ /* 0x040fe20000000000 */
[----:B------:R-:W-:Y:S04]  /*18c0*/  STG.E desc[UR6][R22.64+-0x2000], R8 ;  /* 0xffe0000816007986 */ /* 0x000fe8000c101906 */
[----:B------:R1:W-:Y:S02]  /*18d0*/  STG.E desc[UR6][R22.64], R9 ;  /* 0x0000000916007986 */ /* 0x0003e4000c101906 */
[--C-:B-1----:R-:W-:Y:S01]  /*18e0*/  IMAD.WIDE R22, R16, 0x4, R2.reuse ;  /* 0x0000000410167825 */ /* 0x102fe200078e0202 */
[C---:B------:R-:W-:Y:S01]  /*18f0*/  IADD3 R16, PT, PT, R17.reuse, 0xa000, RZ ;  /* 0x0000a00011107810 */ /* 0x040fe20007ffe0ff */
[----:B------:R-:W5:Y:S04]  /*1900*/  LDL.64 R8, [R0+0x98] ;  /* 0x0000980000087983 */ /* 0x000f680000100a00 */
[----:B---3--:R-:W-:Y:S04]  /*1910*/  STG.E desc[UR6][R22.64+-0x2000], R4 ;  /* 0xffe0000416007986 */ /* 0x008fe8000c101906 */
[----:B------:R1:W-:Y:S02]  /*1920*/  STG.E desc[UR6][R22.64], R5 ;  /* 0x0000000516007986 */ /* 0x0003e4000c101906 */
[----:B-1----:R-:W-:Y:S01]  /*1930*/  IMAD.WIDE R4, R16, 0x4, R2 ;  /* 0x0000000410047825 */ /* 0x002fe200078e0202 */
[----:B------:R-:W-:-:S04]  /*1940*/  IADD3 R16, PT, PT, R17, 0xb000, RZ ;  /* 0x0000b00011107810 */ /* 0x000fc80007ffe0ff */
[----:B--2---:R-:W-:Y:S04]  /*1950*/  STG.E desc[UR6][R4.64+-0x2000], R20 ;  /* 0xffe0001404007986 */ /* 0x004fe8000c101906 */
[----:B------:R1:W-:Y:S01]  /*1960*/  STG.E desc[UR6][R4.64], R21 ;  /* 0x0000001504007986 */ /* 0x0003e2000c101906 */
[C---:B------:R-:W-:Y:S02]  /*1970*/  VIADD R23, R17.reuse, 0xd000 ;  /* 0x0000d00011177836 */ /* 0x040fe40000000000 */
[--C-:B-1----:R-:W-:Y:S01]  /*1980*/  IMAD.WIDE R20, R16, 0x4, R2.reuse ;  /* 0x0000000410147825 */ /* 0x102fe200078e0202 */
[----:B------:R-:W-:Y:S01]  /*1990*/  IADD3 R16, PT, PT, R17, 0xc000, RZ ;  /* 0x0000c00011107810 */ /* 0x000fe20007ffe0ff */
[----:B------:R-:W2:Y:S04]  /*19a0*/  LDL.64 R4, [R0+0xa0] ;  /* 0x0000a00000047983 */ /* 0x000ea80000100a00 */
[----:B------:R-:W-:Y:S04]  /*19b0*/  STG.E desc[UR6][R20.64+-0x2000], R10 ;  /* 0xffe0000a14007986 */ /* 0x000fe8000c101906 */
[----:B------:R1:W-:Y:S01]  /*19c0*/  STG.E desc[UR6][R20.64], R11 ;  /* 0x0000000b14007986 */ /* 0x0003e2000c101906 */
[----:B------:R-:W-:-:S04]  /*19d0*/  IMAD.WIDE R22, R23, 0x4, R2 ;  /* 0x0000000417167825 */ /* 0x000fc800078e0202 */
[--C-:B-1----:R-:W-:Y:S01]  /*19e0*/  IMAD.WIDE R10, R16, 0x4, R2.reuse ;  /* 0x00000004100a7825 */ /* 0x102fe200078e0202 */
[C---:B------:R-:W-:Y:S02]  /*19f0*/  IADD3 R16, PT, PT, R17.reuse, 0xe000, RZ ;  /* 0x0000e00011107810 */ /* 0x040fe40007ffe0ff */
[----:B------:R-:W-:Y:S02]  /*1a00*/  IADD3 R21, PT, PT, R17, 0xf000, RZ ;  /* 0x0000f00011157810 */ /* 0x000fe40007ffe0ff */
[----:B------:R-:W-:Y:S04]  /*1a10*/  STG.E desc[UR6][R10.64+-0x2000], R12 ;  /* 0xffe0000c0a007986 */ /* 0x000fe8000c101906 */
[----:B------:R1:W-:Y:S01]  /*1a20*/  STG.E desc[UR6][R10.64], R13 ;  /* 0x0000000d0a007986 */ /* 0x0003e2000c101906 */
[----:B------:R-:W-:-:S03]  /*1a30*/  IMAD.WIDE R20, R21, 0x4, R2 ;  /* 0x0000000415147825 */ /* 0x000fc600078e0202 */
[----:B----4-:R-:W-:Y:S04]  /*1a40*/  STG.E desc[UR6][R22.64+-0x2000], R18 ;  /* 0xffe0001216007986 */ /* 0x010fe8000c101906 */
[----:B------:R3:W-:Y:S04]  /*1a50*/  STG.E desc[UR6][R22.64], R19 ;  /* 0x0000001316007986 */ /* 0x0007e8000c101906 */
[----:B-1----:R-:W4:Y:S04]  /*1a60*/  LDL.64 R10, [R0+0xa8] ;  /* 0x0000a800000a7983 */ /* 0x002f280000100a00 */
[----:B------:R-:W4:Y:S01]  /*1a70*/  LDL.64 R12, [R0+0xb0] ;  /* 0x0000b000000c7983 */ /* 0x000f220000100a00 */
[----:B---3--:R-:W-:Y:S01]  /*1a80*/  IMAD.WIDE R22, R16, 0x4, R2 ;  /* 0x0000000410167825 */ /* 0x008fe200078e0202 */
[----:B------:R-:W-:-:S02]  /*1a90*/  IADD3 R16, PT, PT, R17, 0x10000, RZ ;  /* 0x0001000011107810 */ /* 0x000fc40007ffe0ff */
[----:B------:R-:W3:Y:S04]  /*1aa0*/  LDL.64 R18, [R0+0xb8] ;  /* 0x0000b80000127983 */ /* 0x000ee80000100a00 */
[----:B-----5:R-:W-:Y:S04]  /*1ab0*/  STG.E desc[UR6][R22.64+-0x2000], R28 ;  /* 0xffe0001c16007986 */ /* 0x020fe8000c101906 */
[----:B------:R1:W-:Y:S04]  /*1ac0*/  STG.E desc[UR6][R22.64], R29 ;  /* 0x0000001d16007986 */ /* 0x0003e8000c101906 */
[----:B------:R-:W-:Y:S04]  /*1ad0*/  STG.E desc[UR6][R20.64+-0x2000], R26 ;  /* 0xffe0001a14007986 */ /* 0x000fe8000c101906 */
[----:B------:R5:W-:Y:S04]  /*1ae0*/  STG.E desc[UR6][R20.64], R27 ;  /* 0x0000001b14007986 */ /* 0x000be8000c101906 */
[----:B-1----:R-:W3:Y:S01]  /*1af0*/  LDL.64 R28, [R0+0xc8] ;  /* 0x0000c800001c7983 */ /* 0x002ee20000100a00 */
[----:B-----5:R-:W-:-:S03]  /*1b00*/  IMAD.WIDE R26, R16, 0x4, R2 ;  /* 0x00000004101a7825 */ /* 0x020fc600078e0202 */
[----:B------:R-:W5:Y:S01]  /*1b10*/  LDL.64 R20, [R0+0xc0] ;  /* 0x0000c00000147983 */ /* 0x000f620000100a00 */
[----:B------:R-:W-:-:S03]  /*1b20*/  VIADD R16, R17, 0x11000 ;  /* 0x0001100011107836 */ /* 0x000fc60000000000 */
[----:B------:R-:W-:Y:S01]  /*1b30*/  STG.E desc[UR6][R26.64+-0x2000], R24 ;  /* 0xffe000181a007986 */ /* 0x000fe2000c101906 */
[----:B------:R-:W-:-:S03]  /*1b40*/  IMAD.WIDE R22, R16, 0x4, R2 ;  /* 0x0000000410167825 */ /* 0x000fc600078e0202 */
[----:B------:R1:W-:Y:S01]  /*1b50*/  STG.E desc[UR6][R26.64], R25 ;  /* 0x000000191a007986 */ /* 0x0003e2000c101906 */
[----:B------:R-:W-:-:S03]  /*1b60*/  IADD3 R16, PT, PT, R17, 0x12000, RZ ;  /* 0x0001200011107810 */ /* 0x000fc60007ffe0ff */
[----:B------:R-:W-:Y:S04]  /*1b70*/  STG.E desc[UR6][R22.64+-0x2000], R14 ;  /* 0xffe0000e16007986 */ /* 0x000fe8000c101906 */
[----:B------:R0:W-:Y:S04]  /*1b80*/  STG.E desc[UR6][R22.64], R15 ;  /* 0x0000000f16007986 */ /* 0x0001e8000c101906 */
[----:B-1----:R-:W5:Y:S04]  /*1b90*/  LDL.64 R26, [R0+0xd0] ;  /* 0x0000d000001a7983 */ /* 0x002f680000100a00 */
[----:B------:R-:W5:Y:S01]  /*1ba0*/  LDL.64 R24, [R0+0xd8] ;  /* 0x0000d80000187983 */ /* 0x000f620000100a00 */
[----:B0-----:R-:W-:-:S05]  /*1bb0*/  IMAD.WIDE R14, R16, 0x4, R2 ;  /* 0x00000004100e7825 */ /* 0x001fca00078e0202 */
[----:B------:R-:W-:Y:S04]  /*1bc0*/  STG.E desc[UR6][R14.64+-0x2000], R6 ;  /* 0xffe000060e007986 */ /* 0x000fe8000c101906 */
[----:B------:R0:W-:Y:S04]  /*1bd0*/  STG.E desc[UR6][R14.64], R7 ;  /* 0x000000070e007986 */ /* 0x0001e8000c101906 */
[----:B0-----:R-:W5:Y:S01]  /*1be0*/  LDL.64 R6, [R0+0xe0] ;  /* 0x0000e00000067983 */ /* 0x001f620000100a00 */
[----:B------:R-:W-:-:S03]  /*1bf0*/  IADD3 R16, PT, PT, R17, 0x13000, RZ ;  /* 0x0001300011107810 */ /* 0x000fc60007ffe0ff */
[----:B------:R-:W5:Y:S02]  /*1c00*/  LDL.64 R14, [R0+0xe8] ;  /* 0x0000e800000e7983 */ /* 0x000f640000100a00 */
[----:B------:R-:W-:Y:S01]  /*1c10*/  IMAD.WIDE R22, R16, 0x4, R2 ;  /* 0x0000000410167825 */ /* 0x000fe200078e0202 */
[----:B------:R-:W-:-:S04]  /*1c20*/  IADD3 R16, PT, PT, R17, 0x14000, RZ ;  /* 0x0001400011107810 */ /* 0x000fc80007ffe0ff */
[----:B------:R-:W-:Y:S04]  /*1c30*/  STG.E desc[UR6][R22.64+-0x2000], R8 ;  /* 0xffe0000816007986 */ /* 0x000fe8000c101906 */
[----:B------:R0:W-:Y:S02]  /*1c40*/  STG.E desc[UR6][R22.64], R9 ;  /* 0x0000000916007986 */ /* 0x0001e4000c101906 */
[----:B0-----:R-:W-:-:S04]  /*1c50*/  IMAD.WIDE R8, R16, 0x4, R2 ;  /* 0x0000000410087825 */ /* 0x001fc800078e0202 */
[----:B------:R-:W-:-:S04]  /*1c60*/  VIADD R16, R17, 0x15000 ;  /* 0x0001500011107836 */ /* 0x000fc80000000000 */
[----:B------:R-:W-:Y:S01]  /*1c70*/  IMAD.WIDE R22, R16, 0x4, R2 ;  /* 0x0000000410167825 */ /* 0x000fe200078e0202 */
[C---:B------:R-:W-:Y:S01]  /*1c80*/  IADD3 R16, PT, PT, R17.reuse, 0x16000, RZ ;  /* 0x0001600011107810 */ /* 0x040fe20007ffe0ff */
[----:B--2---:R0:W-:Y:S04]  /*1c90*/  STG.E desc[UR6][R8.64], R5 ;  /* 0x0000000508007986 */ /* 0x0041e8000c101906 */
[----:B------:R1:W-:Y:S01]  /*1ca0*/  STG.E desc[UR6][R8.64+-0x2000], R4 ;  /* 0xffe0000408007986 */ /* 0x0003e2000c101906 */
[----:B0-----:R-:W-:-:S03]  /*1cb0*/  IADD3 R5, PT, PT, R17, 0x17000, RZ ;  /* 0x0001700011057810 */ /* 0x001fc60007ffe0ff */
[----:B-1----:R-:W2:Y:S04]  /*1cc0*/  LDL.64 R8, [R0+0xf8] ;  /* 0x0000f80000087983 */ /* 0x002ea80000100a00 */
[----:B----4-:R-:W-:Y:S04]  /*1cd0*/  STG.E desc[UR6][R22.64+-0x2000], R10 ;  /* 0xffe0000a16007986 */ /* 0x010fe8000c101906 */
[----:B------:R0:W-:Y:S02]  /*1ce0*/  STG.E desc[UR6][R22.64], R11 ;  /* 0x0000000b16007986 */ /* 0x0001e4000c101906 */
[----:B0-----:R-:W-:Y:S01]  /*1cf0*/  IMAD.WIDE R10, R16, 0x4, R2 ;  /* 0x00000004100a7825 */ /* 0x001fe200078e0202 */
[----:B------:R-:W-:-:S03]  /*1d00*/  IADD3 R16, PT, PT, R17, 0x18000, RZ ;  /* 0x0001800011107810 */ /* 0x000fc60007ffe0ff */
[--C-:B------:R-:W-:Y:S01]  /*1d10*/  IMAD.WIDE R22, R5, 0x4, R2.reuse ;  /* 0x0000000405167825 */ /* 0x100fe200078e0202 */
[----:B------:R-:W-:Y:S04]  /*1d20*/  STG.E desc[UR6][R10.64+-0x2000], R12 ;  /* 0xffe0000c0a007986 */ /* 0x000fe8000c101906 */
[----:B------:R0:W-:Y:S04]  /*1d30*/  STG.E desc[UR6][R10.64], R13 ;  /* 0x0000000d0a007986 */ /* 0x0001e8000c101906 */
[----:B------:R-:W4:Y:S04]  /*1d40*/  LDL.64 R4, [R0+0xf0] ;  /* 0x0000f00000047983 */ /* 0x000f280000100a00 */
[----:B---3--:R1:W-:Y:S01]  /*1d50*/  STG.E desc[UR6][R22.64+-0x2000], R18 ;  /* 0xffe0001216007986 */ /* 0x0083e2000c101906 */
[----:B0-----:R-:W-:Y:S01]  /*1d60*/  IMAD.WIDE R12, R16, 0x4, R2 ;  /* 0x00000004100c7825 */ /* 0x001fe200078e0202 */
[----:B------:R-:W-:-:S02]  /*1d70*/  IADD3 R16, PT, PT, R17, 0x1a000, RZ ;  /* 0x0001a00011107810 */ /* 0x000fc40007ffe0ff */
[----:B------:R-:W-:Y:S01]  /*1d80*/  STG.E desc[UR6][R22.64], R19 ;  /* 0x0000001316007986 */ /* 0x000fe2000c101906 */
[----:B-1----:R-:W-:-:S03]  /*1d90*/  VIADD R18, R17, 0x19000 ;  /* 0x0001900011127836 */ /* 0x002fc60000000000 */
[----:B-----5:R-:W-:Y:S01]  /*1da0*/  STG.E desc[UR6][R12.64+-0x2000], R20 ;  /* 0xffe000140c007986 */ /* 0x020fe2000c101906 */
[----:B------:R-:W-:-:S03]  /*1db0*/  IMAD.WIDE R10, R18, 0x4, R2 ;  /* 0x00000004120a7825 */ /* 0x000fc600078e0202 */
[----:B------:R0:W-:Y:S04]  /*1dc0*/  STG.E desc[UR6][R12.64], R21 ;  /* 0x000000150c007986 */ /* 0x0001e8000c101906 */
[----:B------:R-:W-:Y:S04]  /*1dd0*/  STG.E desc[UR6][R10.64+-0x2000], R28 ;  /* 0xffe0001c0a007986 */ /* 0x000fe8000c101906 */
[----:B------:R1:W-:Y:S01]  /*1de0*/  STG.E desc[UR6][R10.64], R29 ;  /* 0x0000001d0a007986 */ /* 0x0003e2000c101906 */
[----:B0-----:R-:W-:Y:S01]  /*1df0*/  IMAD.WIDE R12, R16, 0x4, R2 ;  /* 0x00000004100c7825 */ /* 0x001fe200078e0202 */
[----:B------:R-:W-:-:S02]  /*1e00*/  IADD3 R16, PT, PT, R17, 0x1b000, RZ ;  /* 0x0001b00011107810 */ /* 0x000fc40007ffe0ff */
[----:B------:R-:W3:Y:S04]  /*1e10*/  LDL.64 R18, [R0+0x108] ;  /* 0x0001080000127983 */ /* 0x000ee80000100a00 */
[----:B------:R0:W-:Y:S01]  /*1e20*/  STG.E desc[UR6][R12.64], R27 ;  /* 0x0000001b0c007986 */ /* 0x0001e2000c101906 */
[----:B------:R-:W-:-:S03]  /*1e30*/  IMAD.WIDE R20, R16, 0x4, R2 ;  /* 0x0000000410147825 */ /* 0x000fc600078e0202 */
[----:B-1----:R-:W5:Y:S04]  /*1e40*/  LDL.64 R10, [R0+0x100] ;  /* 0x00010000000a7983 */ /* 0x002f680000100a00 */
[----:B------:R1:W-:Y:S01]  /*1e50*/  STG.E desc[UR6][R12.64+-0x2000], R26 ;  /* 0xffe0001a0c007986 */ /* 0x0003e2000c101906 */
[----:B0-----:R-:W-:-:S03]  /*1e60*/  IADD3 R27, PT, PT, R17, 0x1c000, RZ ;  /* 0x0001c000111b7810 */ /* 0x001fc60007ffe0ff */
[----:B------:R-:W3:Y:S04]  /*1e70*/  LDL.64 R22, [R0+0x110] ;  /* 0x0001100000167983 */ /* 0x000ee80000100a00 */
[----:B------:R-:W3:Y:S01]  /*1e80*/  LDL.64 R28, [R0+0x130] ;  /* 0x00013000001c7983 */ /* 0x000ee20000100a00 */
[----:B-1----:R-:W-:-:S03]  /*1e90*/  IMAD.WIDE R26, R27, 0x4, R2 ;  /* 0x000000041b1a7825 */ /* 0x002fc600078e0202 */
[----:B------:R-:W-:Y:S04]  /*1ea0*/  STG.E desc[UR6][R20.64+-0x2000], R24 ;  /* 0xffe0001814007986 */ /* 0x000fe8000c101906 */
[----:B------:R-:W3:Y:S04]  /*1eb0*/  LDL.64 R12, [R0+0x118] ;  /* 0x00011800000c7983 */ /* 0x000ee80000100a00 */
[----:B------:R0:W-:Y:S04]  /*1ec0*/  STG.E desc[UR6][R20.64], R25 ;  /* 0x0000001914007986 */ /* 0x0001e8000c101906 */
[----:B------:R-:W-:Y:S04]  /*1ed0*/  STG.E desc[UR6][R26.64+-0x2000], R6 ;  /* 0xffe000061a007986 */ /* 0x000fe8000c101906 */
[----:B------:R1:W-:Y:S04]  /*1ee0*/  STG.E desc[UR6][R26.64], R7 ;  /* 0x000000071a007986 */ /* 0x0003e8000c101906 */
[----:B0-----:R-:W3:Y:S04]  /*1ef0*/  LDL.64 R20, [R0+0x120] ;  /* 0x0001200000147983 */ /* 0x001ee80000100a00 */
[----:B-1----:R0:W3:Y:S01]  /*1f00*/  LDL.64 R6, [R0+0x128] ;  /* 0x0001280000067983 */ /* 0x0020e20000100a00 */
[C---:B------:R-:W-:Y:S01]  /*1f10*/  VIADD R16, R17.reuse, 0x1d000 ;  /* 0x0001d00011107836 */ /* 0x040fe20000000000 */
[----:B------:R-:W-:-:S03]  /*1f20*/  IADD3 R24, PT, PT, R17, 0x1e000, RZ ;  /* 0x0001e00011187810 */ /* 0x000fc60007ffe0ff */
[----:B------:R-:W-:Y:S01]  /*1f30*/  IMAD.WIDE R26, R16, 0x4, R2 ;  /* 0x00000004101a7825 */ /* 0x000fe200078e0202 */
[----:B------:R-:W-:-:S03]  /*1f40*/  IADD3 R16, PT, PT, R17, 0x1f000, RZ ;  /* 0x0001f00011107810 */ /* 0x000fc60007ffe0ff */
[----:B------:R-:W-:Y:S01]  /*1f50*/  IMAD.WIDE R24, R24, 0x4, R2 ;  /* 0x0000000418187825 */ /* 0x000fe200078e0202 */
[----:B------:R1:W-:Y:S04]  /*1f60*/  STG.E desc[UR6][R26.64+-0x2000], R14 ;  /* 0xffe0000e1a007986 */ /* 0x0003e8000c101906 */
[----:B------:R0:W-:Y:S01]  /*1f70*/  STG.E desc[UR6][R26.64], R15 ;  /* 0x0000000f1a007986 */ /* 0x0001e2000c101906 */
[C---:B-1----:R-:W-:Y:S01]  /*1f80*/  IADD3 R14, PT, PT, R17.reuse, 0x22000, RZ ;  /* 0x00022000110e7810 */ /* 0x042fe20007ffe0ff */
[----:B0-----:R-:W-:-:S04]  /*1f90*/  VIADD R15, R17, 0x21000 ;  /* 0x00021000110f7836 */ /* 0x001fc80000000000 */
[----:B------:R-:W-:-:S04]  /*1fa0*/  IMAD.WIDE R26, R15, 0x4, R2 ;  /* 0x000000040f1a7825 */ /* 0x000fc800078e0202 */
[----:B------:R-:W-:Y:S01]  /*1fb0*/  IMAD.WIDE R14, R14, 0x4, R2 ;  /* 0x000000040e0e7825 */ /* 0x000fe200078e0202 */
[----:B------:R-:W-:-:S04]  /*1fc0*/  UIADD3 UR4, UPT, UPT, UR4, 0x4e, URZ ;  /* 0x0000004e04047890 */ /* 0x000fc8000fffe0ff */
[----:B------:R-:W-:Y:S01]  /*1fd0*/  UISETP.NE.AND UP0, UPT, UR4, 0xea6, UPT ;  /* 0x00000ea60400788c */ /* 0x000fe2000bf05270 */
[----:B------:R-:W-:Y:S01]  /*1fe0*/  IADD3 R0, PT, PT, R0, 0x138, RZ ;  /* 0x0000013800007810 */ /* 0x000fe20007ffe0ff */
[----:B----4-:R-:W-:Y:S04]  /*1ff0*/  STG.E desc[UR6][R24.64+-0x2000], R4 ;  /* 0xffe0000418007986 */ /* 0x010fe8000c101906 */
[----:B------:R0:W-:Y:S02]  /*2000*/  STG.E desc[UR6][R24.64], R5 ;  /* 0x0000000518007986 */ /* 0x0001e4000c101906 */
[----:B0-----:R-:W-:Y:S01]  /*2010*/  IMAD.WIDE R4, R16, 0x4, R2 ;  /* 0x0000000410047825 */ /* 0x001fe200078e0202 */
[----:B------:R-:W-:-:S05]  /*2020*/  IADD3 R16, PT, PT, R17, 0x20000, RZ ;  /* 0x0002000011107810 */ /* 0x000fca0007ffe0ff */
[--C-:B------:R-:W-:Y:S01]  /*2030*/  IMAD.WIDE R24, R16, 0x4, R2.reuse ;  /* 0x0000000410187825 */ /* 0x100fe200078e0202 */
[C---:B------:R-:W-:Y:S01]  /*2040*/  IADD3 R16, PT, PT, R17.reuse, 0x23000, RZ ;  /* 0x0002300011107810 */ /* 0x040fe20007ffe0ff */
[----:B--2---:R0:W-:Y:S04]  /*2050*/  STG.E desc[UR6][R4.64+-0x2000], R8 ;  /* 0xffe0000804007986 */ /* 0x0041e8000c101906 */
[----:B------:R1:W-:Y:S01]  /*2060*/  STG.E desc[UR6][R4.64], R9 ;  /* 0x0000000904007986 */ /* 0x0003e2000c101906 */
[C---:B0-----:R-:W-:Y:S01]  /*2070*/  IADD3 R8, PT, PT, R17.reuse, 0x24000, RZ ;  /* 0x0002400011087810 */ /* 0x041fe20007ffe0ff */
[----:B-1----:R-:W-:Y:S01]  /*2080*/  IMAD.WIDE R4, R16, 0x4, R2 ;  /* 0x0000000410047825 */ /* 0x002fe200078e0202 */
[----:B------:R-:W-:-:S03]  /*2090*/  IADD3 R16, PT, PT, R17, 0x26000, RZ ;  /* 0x0002600011107810 */ /* 0x000fc60007ffe0ff */
[----:B------:R-:W-:Y:S01]  /*20a0*/  VIADD R9, R17, 0x25000 ;  /* 0x0002500011097836 */ /* 0x000fe20000000000 */
[----:B-----5:R-:W-:Y:S04]  /*20b0*/  STG.E desc[UR6][R24.64+-0x2000], R10 ;  /* 0xffe0000a18007986 */ /* 0x020fe8000c101906 */
[----:B------:R0:W-:Y:S04]  /*20c0*/  STG.E desc[UR6][R24.64], R11 ;  /* 0x0000000b18007986 */ /* 0x0001e8000c101906 */
[----:B---3--:R2:W-:Y:S04]  /*20d0*/  STG.E desc[UR6][R26.64+-0x2000], R18 ;  /* 0xffe000121a007986 */ /* 0x0085e8000c101906 */
[----:B------:R2:W-:Y:S01]  /*20e0*/  STG.E desc[UR6][R26.64], R19 ;  /* 0x000000131a007986 */ /* 0x0005e2000c101906 */
[----:B0-----:R-:W-:-:S03]  /*20f0*/  IMAD.WIDE R10, R8, 0x4, R2 ;  /* 0x00000004080a7825 */ /* 0x001fc600078e0202 */
[----:B------:R2:W-:Y:S01]  /*2100*/  STG.E desc[UR6][R14.64+-0x2000], R22 ;  /* 0xffe000160e007986 */ /* 0x0005e2000c101906 */
[----:B------:R-:W-:-:S03]  /*2110*/  IMAD.WIDE R24, R9, 0x4, R2 ;  /* 0x0000000409187825 */ /* 0x000fc600078e0202 */
[----:B------:R2:W-:Y:S01]  /*2120*/  STG.E desc[UR6][R14.64], R23 ;  /* 0x000000170e007986 */ /* 0x0005e2000c101906 */
[----:B------:R-:W-:-:S03]  /*2130*/  IMAD.WIDE R8, R16, 0x4, R2 ;  /* 0x0000000410087825 */ /* 0x000fc600078e0202 */
[----:B------:R2:W-:Y:S04]  /*2140*/  STG.E desc[UR6][R4.64+-0x2000], R12 ;  /* 0xffe0000c04007986 */ /* 0x0005e8000c101906 */
[----:B------:R2:W-:Y:S04]  /*2150*/  STG.E desc[UR6][R4.64], R13 ;  /* 0x0000000d04007986 */ /* 0x0005e8000c101906 */
[----:B------:R2:W-:Y:S04]  /*2160*/  STG.E desc[UR6][R10.64+-0x2000], R20 ;  /* 0xffe000140a007986 */ /* 0x0005e8000c101906 */
[----:B------:R2:W-:Y:S04]  /*2170*/  STG.E desc[UR6][R10.64], R21 ;  /* 0x000000150a007986 */ /* 0x0005e8000c101906 */
[----:B------:R2:W-:Y:S04]  /*2180*/  STG.E desc[UR6][R24.64+-0x2000], R6 ;  /* 0xffe0000618007986 */ /* 0x0005e8000c101906 */
[----:B------:R2:W-:Y:S04]  /*2190*/  STG.E desc[UR6][R24.64], R7 ;  /* 0x0000000718007986 */ /* 0x0005e8000c101906 */
[----:B------:R2:W-:Y:S04]  /*21a0*/  STG.E desc[UR6][R8.64+-0x2000], R28 ;  /* 0xffe0001c08007986 */ /* 0x0005e8000c101906 */
[----:B------:R2:W-:Y:S01]  /*21b0*/  STG.E desc[UR6][R8.64], R29 ;  /* 0x0000001d08007986 */ /* 0x0005e2000c101906 */
[----:B------:R-:W-:Y:S01]  /*21c0*/  IADD3 R17, PT, PT, R17, 0x27000, RZ ;  /* 0x0002700011117810 */ /* 0x000fe20007ffe0ff */
[----:B------:R-:W-:Y:S06]  /*21d0*/  BRA.U UP0, `(.L_x_93) ;  /* 0xfffffff100e47547 */ /* 0x000fec000b83ffff */
[----:B------:R-:W-:Y:S05]  /*21e0*/  EXIT ;  /* 0x000000000000794d */ /* 0x000fea0003800000 */
.L_x_94:
        /* <DEDUP_REMOVED lines=9> */
.L_x_103:


//--------------------- .nv.shared.reserved.0     --------------------------
	.section	.nv.shared.reserved.0,"aw",@nobits
	.weak		__nv_reservedSMEM_offset_0_alias
	.size		__nv_reservedSMEM_offset_0_alias, 0, 64
	.other		__nv_reservedSMEM_offset_0_alias,@"STO_CUDA_RESERVED_SHARED STV_DEFAULT"
__nv_reservedSMEM_offset_0_alias:
	.zero		0
	.zero		64


//--------------------- .nv.global                --------------------------
	.section	.nv.global,"aw",@nobits
	.align	4
.nv.global:
	.type		dev_filter_data,@object
	.size		dev_filter_data,(dev_ele_coord_x - dev_filter_data)
dev_filter_data:
	.zero		256
	.type		dev_ele_coord_x,@object
	.size		dev_ele_coord_x,(dev_ele_coord_y - dev_ele_coord_x)
dev_ele_coord_x:
	.zero		8192
	.type		dev_ele_coord_y,@object
	.size		dev_ele_coord_y,(.L_1 - dev_ele_coord_y)
dev_ele_coord_y:
	.zero		8192
.L_1:


//--------------------- .nv.shared._Z9calc_funciPfPiS_i --------------------------
	.section	.nv.shared._Z9calc_funciPfPiS_i,"aw",@nobits
	.sectionflags	@""
	.align	4
.nv.shared._Z9calc_funciPfPiS_i:
	.zero		5120


//--------------------- .nv.shared._Z6kerneliPfPiS_i --------------------------
	.section	.nv.shared._Z6kerneliPfPiS_i,"aw",@nobits
	.sectionflags	@""
	.align	4
.nv.shared._Z6kerneliPfPiS_i:
	.zero		5120


//--------------------- .nv.constant0._Z3addPfPiS_S0_ --------------------------
	.section	.nv.constant0._Z3addPfPiS_S0_,"a",@progbits
	.sectionflags	@""
	.align	4
.nv.constant0._Z3addPfPiS_S0_:
	.zero		928


//--------------------- .nv.constant0._Z9calc_funciPfPiS_i --------------------------
	.section	.nv.constant0._Z9calc_funciPfPiS_i,"a",@progbits
	.sectionflags	@""
	.align	4
.nv.constant0._Z9calc_funciPfPiS_i:
	.zero		932


//--------------------- .nv.constant0._Z6kerneliPfPiS_i --------------------------
	.section	.nv.constant0._Z6kerneliPfPiS_i,"a",@progbits
	.sectionflags	@""
	.align	4
.nv.constant0._Z6kerneliPfPiS_i:
	.zero		932


//--------------------- .nv.constant0._Z11filter_funcPfPs --------------------------
	.section	.nv.constant0._Z11filter_funcPfPs,"a",@progbits
	.sectionflags	@""
	.align	4
.nv.constant0._Z11filter_funcPfPs:
	.zero		912


//--------------------- .nv.constant0._Z7kernel3PfPs --------------------------
	.section	.nv.constant0._Z7kernel3PfPs,"a",@progbits
	.sectionflags	@""
	.align	4
.nv.constant0._Z7kernel3PfPs:
	.zero		912


//--------------------- SYMBOLS --------------------------

	.type		.nv.reservedSmem.offset0,@object
	.size		.nv.reservedSmem.offset0,0x4
	.type		.nv.reservedSmem.cap,@object
	.size		.nv.reservedSmem.cap,0x4
